//
// Generated by NVIDIA NVVM Compiler
//
// Compiler Build ID: CL-36424714
// Cuda compilation tools, release 13.0, V13.0.88
// Based on NVVM 20.0.0
//

.version 9.0
.target sm_100
.address_size 64

.extern .func  (.param .b32 func_retval0) vprintf
(
	.param .b64 vprintf_param_0,
	.param .b64 vprintf_param_1
)
;
.global .align 1 .b8 $str[67] = {84, 104, 114, 101, 97, 100, 32, 82, 111, 119, 32, 37, 100, 32, 67, 111, 108, 32, 37, 100, 44, 32, 105, 110, 115, 101, 114, 116, 101, 100, 32, 105, 110, 32, 114, 101, 115, 117, 108, 116, 91, 37, 100, 93, 32, 61, 32, 37, 50, 102, 32, 97, 110, 100, 32, 116, 101, 109, 112, 32, 61, 32, 37, 50, 102, 10};

.entry _Z16acquisitonKernelPfS_S_ii(
	.param .u64 .ptr .align 1 _Z16acquisitonKernelPfS_S_ii_param_0,
	.param .u64 .ptr .align 1 _Z16acquisitonKernelPfS_S_ii_param_1,
	.param .u64 .ptr .align 1 _Z16acquisitonKernelPfS_S_ii_param_2,
	.param .u32 _Z16acquisitonKernelPfS_S_ii_param_3,
	.param .u32 _Z16acquisitonKernelPfS_S_ii_param_4
)
{
	.local .align 16 .b8 	__local_depot0[32];
	.reg .b64 	%SP;
	.reg .b64 	%SPL;
	.reg .pred 	%p<11>;
	.reg .b32 	%r<23>;
	.reg .b32 	%f<17>;
	.reg .b64 	%rd<19>;
	.reg .b64 	%fd<2>;

	mov.u64 	%SPL, __local_depot0;
	cvta.local.u64 	%SP, %SPL;
	ld.param.u64 	%rd1, [_Z16acquisitonKernelPfS_S_ii_param_0];
	ld.param.u64 	%rd2, [_Z16acquisitonKernelPfS_S_ii_param_1];
	ld.param.u64 	%rd3, [_Z16acquisitonKernelPfS_S_ii_param_2];
	ld.param.u32 	%r5, [_Z16acquisitonKernelPfS_S_ii_param_3];
	ld.param.u32 	%r7, [_Z16acquisitonKernelPfS_S_ii_param_4];
	mov.u32 	%r8, %ctaid.x;
	mov.u32 	%r9, %ntid.x;
	mov.u32 	%r10, %tid.x;
	mad.lo.s32 	%r1, %r8, %r9, %r10;
	mov.u32 	%r11, %ctaid.y;
	mov.u32 	%r12, %ntid.y;
	mov.u32 	%r13, %tid.y;
	mad.lo.s32 	%r14, %r11, %r12, %r13;
	mov.u32 	%r15, %ctaid.z;
	mov.u32 	%r16, %ntid.z;
	mov.u32 	%r17, %tid.z;
	mad.lo.s32 	%r3, %r15, %r16, %r17;
	setp.ge.s32 	%p1, %r1, %r5;
	setp.ge.s32 	%p2, %r14, %r7;
	or.pred  	%p3, %p1, %p2;
	setp.ge.s32 	%p4, %r3, %r7;
	or.pred  	%p5, %p4, %p3;
	mov.f32 	%f16, 0f3F800000;
	@%p5 bra 	$L__BB0_7;
	cvta.to.global.u64 	%rd4, %rd1;
	mad.lo.s32 	%r18, %r5, %r14, %r1;
	mad.lo.s32 	%r19, %r5, %r3, %r1;
	mad.lo.s32 	%r20, %r5, %r1, %r14;
	mad.lo.s32 	%r4, %r20, %r7, %r3;
	mul.wide.s32 	%rd5, %r18, 4;
	add.s64 	%rd6, %rd4, %rd5;
	ld.global.f32 	%f1, [%rd6];
	mul.wide.s32 	%rd7, %r19, 4;
	add.s64 	%rd8, %rd4, %rd7;
	ld.global.f32 	%f2, [%rd8];
	setp.eq.f32 	%p6, %f1, %f2;
	@%p6 bra 	$L__BB0_6;
	cvta.to.global.u64 	%rd9, %rd2;
	mul.wide.s32 	%rd10, %r1, 4;
	add.s64 	%rd11, %rd9, %rd10;
	ld.global.f32 	%f3, [%rd11];
	setp.neu.f32 	%p7, %f3, 0fBF800000;
	@%p7 bra 	$L__BB0_4;
	setp.gt.f32 	%p8, %f1, %f2;
	selp.f32 	%f15, 0f41100000, 0f3DE38E39, %p8;
	bra.uni 	$L__BB0_5;
$L__BB0_4:
	sub.f32 	%f11, %f1, %f2;
	div.rn.f32 	%f15, %f11, %f3;
	setp.eq.f32 	%p9, %f15, 0f00000000;
	@%p9 bra 	$L__BB0_6;
$L__BB0_5:
	setp.lt.f32 	%p10, %f15, 0f00000000;
	mov.f32 	%f12, 0fBF800000;
	div.rn.f32 	%f13, %f12, %f15;
	selp.f32 	%f16, %f13, %f15, %p10;
$L__BB0_6:
	add.u64 	%rd12, %SP, 0;
	add.u64 	%rd13, %SPL, 0;
	cvta.to.global.u64 	%rd14, %rd3;
	mul.wide.s32 	%rd15, %r4, 4;
	add.s64 	%rd16, %rd14, %rd15;
	st.global.f32 	[%rd16], %f16;
	cvt.f64.f32 	%fd1, %f16;
	st.local.v2.u32 	[%rd13], {%r1, %r14};
	st.local.u32 	[%rd13+8], %r4;
	st.local.v2.f64 	[%rd13+16], {%fd1, %fd1};
	mov.u64 	%rd17, $str;
	cvta.global.u64 	%rd18, %rd17;
	{ // callseq 0, 0
	.param .b64 param0;
	st.param.b64 	[param0], %rd18;
	.param .b64 param1;
	st.param.b64 	[param1], %rd12;
	.param .b32 retval0;
	call.uni (retval0), 
	vprintf, 
	(
	param0, 
	param1
	);
	ld.param.b32 	%r21, [retval0];
	} // callseq 0
$L__BB0_7:
	ret;

}
.entry _Z16calculateSUM_RowPfS_i(
	.param .u64 .ptr .align 1 _Z16calculateSUM_RowPfS_i_param_0,
	.param .u64 .ptr .align 1 _Z16calculateSUM_RowPfS_i_param_1,
	.param .u32 _Z16calculateSUM_RowPfS_i_param_2
)
{
	.reg .pred 	%p<11>;
	.reg .b32 	%r<37>;
	.reg .b32 	%f<83>;
	.reg .b64 	%rd<16>;

	ld.param.u64 	%rd4, [_Z16calculateSUM_RowPfS_i_param_0];
	ld.param.u64 	%rd3, [_Z16calculateSUM_RowPfS_i_param_1];
	ld.param.u32 	%r23, [_Z16calculateSUM_RowPfS_i_param_2];
	cvta.to.global.u64 	%rd1, %rd4;
	mov.u32 	%r24, %ctaid.x;
	mov.u32 	%r25, %ntid.x;
	mov.u32 	%r26, %tid.x;
	mad.lo.s32 	%r1, %r24, %r25, %r26;
	setp.ge.s32 	%p1, %r1, %r23;
	@%p1 bra 	$L__BB1_15;
	setp.lt.s32 	%p2, %r23, 1;
	mov.f32 	%f82, 0f00000000;
	@%p2 bra 	$L__BB1_14;
	mul.lo.s32 	%r2, %r23, %r1;
	and.b32  	%r3, %r23, 15;
	setp.lt.u32 	%p3, %r23, 16;
	mov.f32 	%f82, 0f00000000;
	mov.b32 	%r33, 0;
	@%p3 bra 	$L__BB1_5;
	and.b32  	%r33, %r23, 2147483632;
	neg.s32 	%r31, %r33;
	add.s64 	%rd2, %rd1, 32;
	mov.f32 	%f82, 0f00000000;
	mov.u32 	%r30, %r2;
$L__BB1_4:
	.pragma "nounroll";
	mul.wide.s32 	%rd5, %r30, 4;
	add.s64 	%rd6, %rd2, %rd5;
	ld.global.f32 	%f18, [%rd6+-32];
	add.f32 	%f19, %f82, %f18;
	ld.global.f32 	%f20, [%rd6+-28];
	add.f32 	%f21, %f19, %f20;
	ld.global.f32 	%f22, [%rd6+-24];
	add.f32 	%f23, %f21, %f22;
	ld.global.f32 	%f24, [%rd6+-20];
	add.f32 	%f25, %f23, %f24;
	ld.global.f32 	%f26, [%rd6+-16];
	add.f32 	%f27, %f25, %f26;
	ld.global.f32 	%f28, [%rd6+-12];
	add.f32 	%f29, %f27, %f28;
	ld.global.f32 	%f30, [%rd6+-8];
	add.f32 	%f31, %f29, %f30;
	ld.global.f32 	%f32, [%rd6+-4];
	add.f32 	%f33, %f31, %f32;
	ld.global.f32 	%f34, [%rd6];
	add.f32 	%f35, %f33, %f34;
	ld.global.f32 	%f36, [%rd6+4];
	add.f32 	%f37, %f35, %f36;
	ld.global.f32 	%f38, [%rd6+8];
	add.f32 	%f39, %f37, %f38;
	ld.global.f32 	%f40, [%rd6+12];
	add.f32 	%f41, %f39, %f40;
	ld.global.f32 	%f42, [%rd6+16];
	add.f32 	%f43, %f41, %f42;
	ld.global.f32 	%f44, [%rd6+20];
	add.f32 	%f45, %f43, %f44;
	ld.global.f32 	%f46, [%rd6+24];
	add.f32 	%f47, %f45, %f46;
	ld.global.f32 	%f48, [%rd6+28];
	add.f32 	%f82, %f47, %f48;
	add.s32 	%r31, %r31, 16;
	add.s32 	%r30, %r30, 16;
	setp.ne.s32 	%p4, %r31, 0;
	@%p4 bra 	$L__BB1_4;
$L__BB1_5:
	setp.eq.s32 	%p5, %r3, 0;
	@%p5 bra 	$L__BB1_14;
	and.b32  	%r11, %r23, 7;
	setp.lt.u32 	%p6, %r3, 8;
	@%p6 bra 	$L__BB1_8;
	add.s32 	%r28, %r33, %r2;
	mul.wide.s32 	%rd7, %r28, 4;
	add.s64 	%rd8, %rd1, %rd7;
	ld.global.f32 	%f50, [%rd8];
	add.f32 	%f51, %f82, %f50;
	ld.global.f32 	%f52, [%rd8+4];
	add.f32 	%f53, %f51, %f52;
	ld.global.f32 	%f54, [%rd8+8];
	add.f32 	%f55, %f53, %f54;
	ld.global.f32 	%f56, [%rd8+12];
	add.f32 	%f57, %f55, %f56;
	ld.global.f32 	%f58, [%rd8+16];
	add.f32 	%f59, %f57, %f58;
	ld.global.f32 	%f60, [%rd8+20];
	add.f32 	%f61, %f59, %f60;
	ld.global.f32 	%f62, [%rd8+24];
	add.f32 	%f63, %f61, %f62;
	ld.global.f32 	%f64, [%rd8+28];
	add.f32 	%f82, %f63, %f64;
	add.s32 	%r33, %r33, 8;
$L__BB1_8:
	setp.eq.s32 	%p7, %r11, 0;
	@%p7 bra 	$L__BB1_14;
	and.b32  	%r14, %r23, 3;
	setp.lt.u32 	%p8, %r11, 4;
	@%p8 bra 	$L__BB1_11;
	add.s32 	%r29, %r33, %r2;
	mul.wide.s32 	%rd9, %r29, 4;
	add.s64 	%rd10, %rd1, %rd9;
	ld.global.f32 	%f66, [%rd10];
	add.f32 	%f67, %f82, %f66;
	ld.global.f32 	%f68, [%rd10+4];
	add.f32 	%f69, %f67, %f68;
	ld.global.f32 	%f70, [%rd10+8];
	add.f32 	%f71, %f69, %f70;
	ld.global.f32 	%f72, [%rd10+12];
	add.f32 	%f82, %f71, %f72;
	add.s32 	%r33, %r33, 4;
$L__BB1_11:
	setp.eq.s32 	%p9, %r14, 0;
	@%p9 bra 	$L__BB1_14;
	add.s32 	%r36, %r33, %r2;
	neg.s32 	%r35, %r14;
$L__BB1_13:
	.pragma "nounroll";
	mul.wide.s32 	%rd11, %r36, 4;
	add.s64 	%rd12, %rd1, %rd11;
	ld.global.f32 	%f73, [%rd12];
	add.f32 	%f82, %f82, %f73;
	add.s32 	%r36, %r36, 1;
	add.s32 	%r35, %r35, 1;
	setp.ne.s32 	%p10, %r35, 0;
	@%p10 bra 	$L__BB1_13;
$L__BB1_14:
	cvta.to.global.u64 	%rd13, %rd3;
	mul.wide.s32 	%rd14, %r1, 4;
	add.s64 	%rd15, %rd13, %rd14;
	st.global.f32 	[%rd15], %f82;
$L__BB1_15:
	ret;

}
.entry _Z17calculateSUM_LinePfS_i(
	.param .u64 .ptr .align 1 _Z17calculateSUM_LinePfS_i_param_0,
	.param .u64 .ptr .align 1 _Z17calculateSUM_LinePfS_i_param_1,
	.param .u32 _Z17calculateSUM_LinePfS_i_param_2
)
{
	.reg .pred 	%p<11>;
	.reg .b32 	%r<38>;
	.reg .b32 	%f<83>;
	.reg .b64 	%rd<43>;

	ld.param.u64 	%rd3, [_Z17calculateSUM_LinePfS_i_param_0];
	ld.param.u64 	%rd2, [_Z17calculateSUM_LinePfS_i_param_1];
	ld.param.u32 	%r23, [_Z17calculateSUM_LinePfS_i_param_2];
	cvta.to.global.u64 	%rd1, %rd3;
	mov.u32 	%r24, %ctaid.x;
	mov.u32 	%r25, %ntid.x;
	mov.u32 	%r26, %tid.x;
	mad.lo.s32 	%r1, %r24, %r25, %r26;
	setp.ge.s32 	%p1, %r1, %r23;
	@%p1 bra 	$L__BB2_15;
	setp.lt.s32 	%p2, %r23, 1;
	mov.f32 	%f82, 0f00000000;
	@%p2 bra 	$L__BB2_14;
	add.s32 	%r28, %r23, -1;
	and.b32  	%r2, %r23, 15;
	setp.lt.u32 	%p3, %r28, 15;
	mov.f32 	%f82, 0f00000000;
	mov.b32 	%r34, 0;
	@%p3 bra 	$L__BB2_5;
	and.b32  	%r34, %r23, 2147483632;
	neg.s32 	%r32, %r34;
	shl.b32 	%r5, %r23, 4;
	mov.f32 	%f82, 0f00000000;
	mul.wide.u32 	%rd6, %r23, 4;
	mov.u32 	%r31, %r1;
$L__BB2_4:
	.pragma "nounroll";
	mul.wide.s32 	%rd4, %r31, 4;
	add.s64 	%rd5, %rd1, %rd4;
	ld.global.f32 	%f18, [%rd5];
	add.f32 	%f19, %f82, %f18;
	add.s64 	%rd7, %rd5, %rd6;
	ld.global.f32 	%f20, [%rd7];
	add.f32 	%f21, %f19, %f20;
	add.s64 	%rd8, %rd7, %rd6;
	ld.global.f32 	%f22, [%rd8];
	add.f32 	%f23, %f21, %f22;
	add.s64 	%rd9, %rd8, %rd6;
	ld.global.f32 	%f24, [%rd9];
	add.f32 	%f25, %f23, %f24;
	add.s64 	%rd10, %rd9, %rd6;
	ld.global.f32 	%f26, [%rd10];
	add.f32 	%f27, %f25, %f26;
	add.s64 	%rd11, %rd10, %rd6;
	ld.global.f32 	%f28, [%rd11];
	add.f32 	%f29, %f27, %f28;
	add.s64 	%rd12, %rd11, %rd6;
	ld.global.f32 	%f30, [%rd12];
	add.f32 	%f31, %f29, %f30;
	add.s64 	%rd13, %rd12, %rd6;
	ld.global.f32 	%f32, [%rd13];
	add.f32 	%f33, %f31, %f32;
	add.s64 	%rd14, %rd13, %rd6;
	ld.global.f32 	%f34, [%rd14];
	add.f32 	%f35, %f33, %f34;
	add.s64 	%rd15, %rd14, %rd6;
	ld.global.f32 	%f36, [%rd15];
	add.f32 	%f37, %f35, %f36;
	add.s64 	%rd16, %rd15, %rd6;
	ld.global.f32 	%f38, [%rd16];
	add.f32 	%f39, %f37, %f38;
	add.s64 	%rd17, %rd16, %rd6;
	ld.global.f32 	%f40, [%rd17];
	add.f32 	%f41, %f39, %f40;
	add.s64 	%rd18, %rd17, %rd6;
	ld.global.f32 	%f42, [%rd18];
	add.f32 	%f43, %f41, %f42;
	add.s64 	%rd19, %rd18, %rd6;
	ld.global.f32 	%f44, [%rd19];
	add.f32 	%f45, %f43, %f44;
	add.s64 	%rd20, %rd19, %rd6;
	ld.global.f32 	%f46, [%rd20];
	add.f32 	%f47, %f45, %f46;
	add.s64 	%rd21, %rd20, %rd6;
	ld.global.f32 	%f48, [%rd21];
	add.f32 	%f82, %f47, %f48;
	add.s32 	%r32, %r32, 16;
	add.s32 	%r31, %r31, %r5;
	setp.ne.s32 	%p4, %r32, 0;
	@%p4 bra 	$L__BB2_4;
$L__BB2_5:
	setp.eq.s32 	%p5, %r2, 0;
	@%p5 bra 	$L__BB2_14;
	and.b32  	%r11, %r23, 7;
	setp.lt.u32 	%p6, %r2, 8;
	@%p6 bra 	$L__BB2_8;
	mad.lo.s32 	%r29, %r34, %r23, %r1;
	mul.wide.s32 	%rd22, %r29, 4;
	add.s64 	%rd23, %rd1, %rd22;
	ld.global.f32 	%f50, [%rd23];
	add.f32 	%f51, %f82, %f50;
	mul.wide.u32 	%rd24, %r23, 4;
	add.s64 	%rd25, %rd23, %rd24;
	ld.global.f32 	%f52, [%rd25];
	add.f32 	%f53, %f51, %f52;
	add.s64 	%rd26, %rd25, %rd24;
	ld.global.f32 	%f54, [%rd26];
	add.f32 	%f55, %f53, %f54;
	add.s64 	%rd27, %rd26, %rd24;
	ld.global.f32 	%f56, [%rd27];
	add.f32 	%f57, %f55, %f56;
	add.s64 	%rd28, %rd27, %rd24;
	ld.global.f32 	%f58, [%rd28];
	add.f32 	%f59, %f57, %f58;
	add.s64 	%rd29, %rd28, %rd24;
	ld.global.f32 	%f60, [%rd29];
	add.f32 	%f61, %f59, %f60;
	add.s64 	%rd30, %rd29, %rd24;
	ld.global.f32 	%f62, [%rd30];
	add.f32 	%f63, %f61, %f62;
	add.s64 	%rd31, %rd30, %rd24;
	ld.global.f32 	%f64, [%rd31];
	add.f32 	%f82, %f63, %f64;
	add.s32 	%r34, %r34, 8;
$L__BB2_8:
	setp.eq.s32 	%p7, %r11, 0;
	@%p7 bra 	$L__BB2_14;
	and.b32  	%r14, %r23, 3;
	setp.lt.u32 	%p8, %r11, 4;
	@%p8 bra 	$L__BB2_11;
	mad.lo.s32 	%r30, %r34, %r23, %r1;
	mul.wide.s32 	%rd32, %r30, 4;
	add.s64 	%rd33, %rd1, %rd32;
	ld.global.f32 	%f66, [%rd33];
	add.f32 	%f67, %f82, %f66;
	mul.wide.u32 	%rd34, %r23, 4;
	add.s64 	%rd35, %rd33, %rd34;
	ld.global.f32 	%f68, [%rd35];
	add.f32 	%f69, %f67, %f68;
	add.s64 	%rd36, %rd35, %rd34;
	ld.global.f32 	%f70, [%rd36];
	add.f32 	%f71, %f69, %f70;
	add.s64 	%rd37, %rd36, %rd34;
	ld.global.f32 	%f72, [%rd37];
	add.f32 	%f82, %f71, %f72;
	add.s32 	%r34, %r34, 4;
$L__BB2_11:
	setp.eq.s32 	%p9, %r14, 0;
	@%p9 bra 	$L__BB2_14;
	mad.lo.s32 	%r37, %r34, %r23, %r1;
	neg.s32 	%r36, %r14;
$L__BB2_13:
	.pragma "nounroll";
	mul.wide.s32 	%rd38, %r37, 4;
	add.s64 	%rd39, %rd1, %rd38;
	ld.global.f32 	%f73, [%rd39];
	add.f32 	%f82, %f82, %f73;
	add.s32 	%r37, %r37, %r23;
	add.s32 	%r36, %r36, 1;
	setp.ne.s32 	%p10, %r36, 0;
	@%p10 bra 	$L__BB2_13;
$L__BB2_14:
	cvta.to.global.u64 	%rd40, %rd2;
	mul.wide.s32 	%rd41, %r1, 4;
	add.s64 	%rd42, %rd40, %rd41;
	st.global.f32 	[%rd42], %f82;
$L__BB2_15:
	ret;

}
.entry _Z16calculateNMatrixPfS_S_i(
	.param .u64 .ptr .align 1 _Z16calculateNMatrixPfS_S_i_param_0,
	.param .u64 .ptr .align 1 _Z16calculateNMatrixPfS_S_i_param_1,
	.param .u64 .ptr .align 1 _Z16calculateNMatrixPfS_S_i_param_2,
	.param .u32 _Z16calculateNMatrixPfS_S_i_param_3
)
{
	.reg .pred 	%p<2>;
	.reg .b32 	%r<14>;
	.reg .b32 	%f<4>;
	.reg .b64 	%rd<12>;

	ld.param.u64 	%rd1, [_Z16calculateNMatrixPfS_S_i_param_0];
	ld.param.u64 	%rd2, [_Z16calculateNMatrixPfS_S_i_param_1];
	ld.param.u64 	%rd3, [_Z16calculateNMatrixPfS_S_i_param_2];
	ld.param.u32 	%r4, [_Z16calculateNMatrixPfS_S_i_param_3];
	mov.u32 	%r5, %ctaid.x;
	mov.u32 	%r6, %ntid.x;
	mov.u32 	%r7, %tid.x;
	mad.lo.s32 	%r1, %r5, %r6, %r7;
	mov.u32 	%r8, %ctaid.y;
	mov.u32 	%r9, %ntid.y;
	mov.u32 	%r10, %tid.y;
	mad.lo.s32 	%r11, %r8, %r9, %r10;
	max.s32 	%r12, %r1, %r11;
	setp.ge.s32 	%p1, %r12, %r4;
	@%p1 bra 	$L__BB3_2;
	cvta.to.global.u64 	%rd4, %rd1;
	cvta.to.global.u64 	%rd5, %rd2;
	cvta.to.global.u64 	%rd6, %rd3;
	mad.lo.s32 	%r13, %r4, %r11, %r1;
	mul.wide.s32 	%rd7, %r13, 4;
	add.s64 	%rd8, %rd4, %rd7;
	ld.global.f32 	%f1, [%rd8];
	mul.wide.s32 	%rd9, %r1, 4;
	add.s64 	%rd10, %rd5, %rd9;
	ld.global.f32 	%f2, [%rd10];
	div.rn.f32 	%f3, %f1, %f2;
	add.s64 	%rd11, %rd6, %rd7;
	st.global.f32 	[%rd11], %f3;
$L__BB3_2:
	ret;

}
.entry _Z13calculateCPmlPfS_i(
	.param .u64 .ptr .align 1 _Z13calculateCPmlPfS_i_param_0,
	.param .u64 .ptr .align 1 _Z13calculateCPmlPfS_i_param_1,
	.param .u32 _Z13calculateCPmlPfS_i_param_2
)
{
	.reg .pred 	%p<11>;
	.reg .b32 	%r<37>;
	.reg .b32 	%f<85>;
	.reg .b64 	%rd<16>;

	ld.param.u64 	%rd4, [_Z13calculateCPmlPfS_i_param_0];
	ld.param.u64 	%rd3, [_Z13calculateCPmlPfS_i_param_1];
	ld.param.u32 	%r23, [_Z13calculateCPmlPfS_i_param_2];
	cvta.to.global.u64 	%rd1, %rd4;
	mov.u32 	%r24, %ctaid.x;
	mov.u32 	%r25, %ntid.x;
	mov.u32 	%r26, %tid.x;
	mad.lo.s32 	%r1, %r24, %r25, %r26;
	setp.ge.s32 	%p1, %r1, %r23;
	@%p1 bra 	$L__BB4_15;
	setp.lt.s32 	%p2, %r23, 1;
	mov.f32 	%f84, 0f00000000;
	@%p2 bra 	$L__BB4_14;
	mul.lo.s32 	%r2, %r23, %r1;
	and.b32  	%r3, %r23, 15;
	setp.lt.u32 	%p3, %r23, 16;
	mov.f32 	%f84, 0f00000000;
	mov.b32 	%r33, 0;
	@%p3 bra 	$L__BB4_5;
	and.b32  	%r33, %r23, 2147483632;
	neg.s32 	%r31, %r33;
	add.s64 	%rd2, %rd1, 32;
	mov.f32 	%f84, 0f00000000;
	mov.u32 	%r30, %r2;
$L__BB4_4:
	.pragma "nounroll";
	mul.wide.s32 	%rd5, %r30, 4;
	add.s64 	%rd6, %rd2, %rd5;
	ld.global.f32 	%f18, [%rd6+-32];
	add.f32 	%f19, %f84, %f18;
	ld.global.f32 	%f20, [%rd6+-28];
	add.f32 	%f21, %f19, %f20;
	ld.global.f32 	%f22, [%rd6+-24];
	add.f32 	%f23, %f21, %f22;
	ld.global.f32 	%f24, [%rd6+-20];
	add.f32 	%f25, %f23, %f24;
	ld.global.f32 	%f26, [%rd6+-16];
	add.f32 	%f27, %f25, %f26;
	ld.global.f32 	%f28, [%rd6+-12];
	add.f32 	%f29, %f27, %f28;
	ld.global.f32 	%f30, [%rd6+-8];
	add.f32 	%f31, %f29, %f30;
	ld.global.f32 	%f32, [%rd6+-4];
	add.f32 	%f33, %f31, %f32;
	ld.global.f32 	%f34, [%rd6];
	add.f32 	%f35, %f33, %f34;
	ld.global.f32 	%f36, [%rd6+4];
	add.f32 	%f37, %f35, %f36;
	ld.global.f32 	%f38, [%rd6+8];
	add.f32 	%f39, %f37, %f38;
	ld.global.f32 	%f40, [%rd6+12];
	add.f32 	%f41, %f39, %f40;
	ld.global.f32 	%f42, [%rd6+16];
	add.f32 	%f43, %f41, %f42;
	ld.global.f32 	%f44, [%rd6+20];
	add.f32 	%f45, %f43, %f44;
	ld.global.f32 	%f46, [%rd6+24];
	add.f32 	%f47, %f45, %f46;
	ld.global.f32 	%f48, [%rd6+28];
	add.f32 	%f84, %f47, %f48;
	add.s32 	%r31, %r31, 16;
	add.s32 	%r30, %r30, 16;
	setp.ne.s32 	%p4, %r31, 0;
	@%p4 bra 	$L__BB4_4;
$L__BB4_5:
	setp.eq.s32 	%p5, %r3, 0;
	@%p5 bra 	$L__BB4_14;
	and.b32  	%r11, %r23, 7;
	setp.lt.u32 	%p6, %r3, 8;
	@%p6 bra 	$L__BB4_8;
	add.s32 	%r28, %r33, %r2;
	mul.wide.s32 	%rd7, %r28, 4;
	add.s64 	%rd8, %rd1, %rd7;
	ld.global.f32 	%f50, [%rd8];
	add.f32 	%f51, %f84, %f50;
	ld.global.f32 	%f52, [%rd8+4];
	add.f32 	%f53, %f51, %f52;
	ld.global.f32 	%f54, [%rd8+8];
	add.f32 	%f55, %f53, %f54;
	ld.global.f32 	%f56, [%rd8+12];
	add.f32 	%f57, %f55, %f56;
	ld.global.f32 	%f58, [%rd8+16];
	add.f32 	%f59, %f57, %f58;
	ld.global.f32 	%f60, [%rd8+20];
	add.f32 	%f61, %f59, %f60;
	ld.global.f32 	%f62, [%rd8+24];
	add.f32 	%f63, %f61, %f62;
	ld.global.f32 	%f64, [%rd8+28];
	add.f32 	%f84, %f63, %f64;
	add.s32 	%r33, %r33, 8;
$L__BB4_8:
	setp.eq.s32 	%p7, %r11, 0;
	@%p7 bra 	$L__BB4_14;
	and.b32  	%r14, %r23, 3;
	setp.lt.u32 	%p8, %r11, 4;
	@%p8 bra 	$L__BB4_11;
	add.s32 	%r29, %r33, %r2;
	mul.wide.s32 	%rd9, %r29, 4;
	add.s64 	%rd10, %rd1, %rd9;
	ld.global.f32 	%f66, [%rd10];
	add.f32 	%f67, %f84, %f66;
	ld.global.f32 	%f68, [%rd10+4];
	add.f32 	%f69, %f67, %f68;
	ld.global.f32 	%f70, [%rd10+8];
	add.f32 	%f71, %f69, %f70;
	ld.global.f32 	%f72, [%rd10+12];
	add.f32 	%f84, %f71, %f72;
	add.s32 	%r33, %r33, 4;
$L__BB4_11:
	setp.eq.s32 	%p9, %r14, 0;
	@%p9 bra 	$L__BB4_14;
	add.s32 	%r36, %r33, %r2;
	neg.s32 	%r35, %r14;
$L__BB4_13:
	.pragma "nounroll";
	mul.wide.s32 	%rd11, %r36, 4;
	add.s64 	%rd12, %rd1, %rd11;
	ld.global.f32 	%f73, [%rd12];
	add.f32 	%f84, %f84, %f73;
	add.s32 	%r36, %r36, 1;
	add.s32 	%r35, %r35, 1;
	setp.ne.s32 	%p10, %r35, 0;
	@%p10 bra 	$L__BB4_13;
$L__BB4_14:
	cvt.rn.f32.s32 	%f74, %r23;
	div.rn.f32 	%f75, %f84, %f74;
	cvta.to.global.u64 	%rd13, %rd3;
	mul.wide.s32 	%rd14, %r1, 4;
	add.s64 	%rd15, %rd13, %rd14;
	st.global.f32 	[%rd15], %f75;
$L__BB4_15:
	ret;

}


// ===== COMPILED SASS (sm_100) =====

	.target	sm_100

	.elftype	@"ET_EXEC"


//--------------------- .note.nv.tkinfo           --------------------------
	.section	.note.nv.tkinfo,"",@"SHT_NOTE"
	.sectionflags	@"SHF_NOTE_NV_TKINFO"
	.tkinfo
        /*0018*/ 	.word	0x00000002
        /*0030*/ 	.string	""
        /*0030*/ 	.string	"ptxas"
        /*0030*/ 	.string	"Cuda compilation tools, release 13.0, V13.0.88"
        /*0030*/ 	.string	"Build cuda_13.0.r13.0/compiler.36424714_0"
        /*0030*/ 	.string	"-arch sm_100 -m 64 "



//--------------------- .note.nv.cuinfo           --------------------------
	.section	.note.nv.cuinfo,"",@"SHT_NOTE"
	.sectionflags	@"SHF_NOTE_NV_CUINFO"
        /*0018*/ 	.short	0x0002
        /*001a*/ 	.short	0x0064
        /*001c*/ 	.short	0x0082
	.zero		2


//--------------------- .nv.info                  --------------------------
	.section	.nv.info,"",@"SHT_CUDA_INFO"
	.align	4


	//----- nvinfo : EIATTR_REGCOUNT
	.align		4
        /*0000*/ 	.byte	0x04, 0x2f
        /*0002*/ 	.short	(.L_2 - .L_1)
	.align		4
.L_1:
        /*0004*/ 	.word	index@(_Z16acquisitonKernelPfS_S_ii)
        /*0008*/ 	.word	0x00000018


	//----- nvinfo : EIATTR_FRAME_SIZE
	.align		4
.L_2:
        /*000c*/ 	.byte	0x04, 0x11
        /*000e*/ 	.short	(.L_4 - .L_3)
	.align		4
.L_3:
        /*0010*/ 	.word	index@($__internal_2_$__cuda_sm3x_div_rn_noftz_f32_slowpath)
        /*0014*/ 	.word	0x00000020


	//----- nvinfo : EIATTR_FRAME_SIZE
	.align		4
.L_4:
        /*0018*/ 	.byte	0x04, 0x11
        /*001a*/ 	.short	(.L_6 - .L_5)
	.align		4
.L_5:
        /*001c*/ 	.word	index@(_Z16acquisitonKernelPfS_S_ii)
        /*0020*/ 	.word	0x00000020


	//----- nvinfo : EIATTR_REGCOUNT
	.align		4
.L_6:
        /*0024*/ 	.byte	0x04, 0x2f
        /*0026*/ 	.short	(.L_8 - .L_7)
	.align		4
.L_7:
        /*0028*/ 	.word	index@(_Z16calculateSUM_RowPfS_i)
        /*002c*/ 	.word	0x0000001f


	//----- nvinfo : EIATTR_FRAME_SIZE
	.align		4
.L_8:
        /*0030*/ 	.byte	0x04, 0x11
        /*0032*/ 	.short	(.L_10 - .L_9)
	.align		4
.L_9:
        /*0034*/ 	.word	index@(_Z16calculateSUM_RowPfS_i)
        /*0038*/ 	.word	0x00000000


	//----- nvinfo : EIATTR_REGCOUNT
	.align		4
.L_10:
        /*003c*/ 	.byte	0x04, 0x2f
        /*003e*/ 	.short	(.L_12 - .L_11)
	.align		4
.L_11:
        /*0040*/ 	.word	index@(_Z17calculateSUM_LinePfS_i)
        /*0044*/ 	.word	0x00000020


	//----- nvinfo : EIATTR_FRAME_SIZE
	.align		4
.L_12:
        /*0048*/ 	.byte	0x04, 0x11
        /*004a*/ 	.short	(.L_14 - .L_13)
	.align		4
.L_13:
        /*004c*/ 	.word	index@(_Z17calculateSUM_LinePfS_i)
        /*0050*/ 	.word	0x00000000


	//----- nvinfo : EIATTR_REGCOUNT
	.align		4
.L_14:
        /*0054*/ 	.byte	0x04, 0x2f
        /*0056*/ 	.short	(.L_16 - .L_15)
	.align		4
.L_15:
        /*0058*/ 	.word	index@(_Z16calculateNMatrixPfS_S_i)
        /*005c*/ 	.word	0x00000010


	//----- nvinfo : EIATTR_FRAME_SIZE
	.align		4
.L_16:
        /*0060*/ 	.byte	0x04, 0x11
        /*0062*/ 	.short	(.L_18 - .L_17)
	.align		4
.L_17:
        /*0064*/ 	.word	index@($__internal_1_$__cuda_sm3x_div_rn_noftz_f32_slowpath)
        /*0068*/ 	.word	0x00000000


	//----- nvinfo : EIATTR_FRAME_SIZE
	.align		4
.L_18:
        /*006c*/ 	.byte	0x04, 0x11
        /*006e*/ 	.short	(.L_20 - .L_19)
	.align		4
.L_19:
        /*0070*/ 	.word	index@(_Z16calculateNMatrixPfS_S_i)
        /*0074*/ 	.word	0x00000000


	//----- nvinfo : EIATTR_REGCOUNT
	.align		4
.L_20:
        /*0078*/ 	.byte	0x04, 0x2f
        /*007a*/ 	.short	(.L_22 - .L_21)
	.align		4
.L_21:
        /*007c*/ 	.word	index@(_Z13calculateCPmlPfS_i)
        /*0080*/ 	.word	0x0000001f


	//----- nvinfo : EIATTR_FRAME_SIZE
	.align		4
.L_22:
        /*0084*/ 	.byte	0x04, 0x11
        /*0086*/ 	.short	(.L_24 - .L_23)
	.align		4
.L_23:
        /*0088*/ 	.word	index@($__internal_0_$__cuda_sm3x_div_rn_noftz_f32_slowpath)
        /*008c*/ 	.word	0x00000000


	//----- nvinfo : EIATTR_FRAME_SIZE
	.align		4
.L_24:
        /*0090*/ 	.byte	0x04, 0x11
        /*0092*/ 	.short	(.L_26 - .L_25)
	.align		4
.L_25:
        /*0094*/ 	.word	index@(_Z13calculateCPmlPfS_i)
        /*0098*/ 	.word	0x00000000


	//----- nvinfo : EIATTR_MIN_STACK_SIZE
	.align		4
.L_26:
        /*009c*/ 	.byte	0x04, 0x12
        /*009e*/ 	.short	(.L_28 - .L_27)
	.align		4
.L_27:
        /*00a0*/ 	.word	index@(_Z13calculateCPmlPfS_i)
        /*00a4*/ 	.word	0x00000000


	//----- nvinfo : EIATTR_MIN_STACK_SIZE
	.align		4
.L_28:
        /*00a8*/ 	.byte	0x04, 0x12
        /*00aa*/ 	.short	(.L_30 - .L_29)
	.align		4
.L_29:
        /*00ac*/ 	.word	index@(_Z16calculateNMatrixPfS_S_i)
        /*00b0*/ 	.word	0x00000000


	//----- nvinfo : EIATTR_MIN_STACK_SIZE
	.align		4
.L_30:
        /*00b4*/ 	.byte	0x04, 0x12
        /*00b6*/ 	.short	(.L_32 - .L_31)
	.align		4
.L_31:
        /*00b8*/ 	.word	index@(_Z17calculateSUM_LinePfS_i)
        /*00bc*/ 	.word	0x00000000


	//----- nvinfo : EIATTR_MIN_STACK_SIZE
	.align		4
.L_32:
        /*00c0*/ 	.byte	0x04, 0x12
        /*00c2*/ 	.short	(.L_34 - .L_33)
	.align		4
.L_33:
        /*00c4*/ 	.word	index@(_Z16calculateSUM_RowPfS_i)
        /*00c8*/ 	.word	0x00000000


	//----- nvinfo : EIATTR_MIN_STACK_SIZE
	.align		4
.L_34:
        /*00cc*/ 	.byte	0x04, 0x12
        /*00ce*/ 	.short	(.L_36 - .L_35)
	.align		4
.L_35:
        /*00d0*/ 	.word	index@(_Z16acquisitonKernelPfS_S_ii)
        /*00d4*/ 	.word	0x00000020
.L_36:


//--------------------- .nv.compat                --------------------------
	.section	.nv.compat,"",@"SHT_CUDA_COMPAT_INFO"
	.align	4
        /*0000*/ 	.byte	0x02, 0x09, 0x00, 0x00, 0x02, 0x02, 0x01, 0x00, 0x02, 0x05, 0x05, 0x00, 0x03, 0x07, 0x01, 0x01
        /*0010*/ 	.byte	0x02, 0x03, 0x00, 0x00, 0x02, 0x06, 0x01, 0x00, 0x04, 0x0b, 0x08, 0x00, 0x01, 0x00, 0x00, 0x00
        /*0020*/ 	.byte	0x00, 0x00, 0x00, 0x00


//--------------------- .nv.info._Z13calculateCPmlPfS_i --------------------------
	.section	.nv.info._Z13calculateCPmlPfS_i,"",@"SHT_CUDA_INFO"
	.sectionflags	@""
	.align	4


	//----- nvinfo : EIATTR_CUDA_API_VERSION
	.align		4
        /*0000*/ 	.byte	0x04, 0x37
        /*0002*/ 	.short	(.L_38 - .L_37)
.L_37:
        /*0004*/ 	.word	0x00000082


	//----- nvinfo : EIATTR_KPARAM_INFO
	.align		4
.L_38:
        /*0008*/ 	.byte	0x04, 0x17
        /*000a*/ 	.short	(.L_40 - .L_39)
.L_39:
        /*000c*/ 	.word	0x00000000
        /*0010*/ 	.short	0x0002
        /*0012*/ 	.short	0x0010
        /*0014*/ 	.byte	0x00, 0xf0, 0x11, 0x00


	//----- nvinfo : EIATTR_KPARAM_INFO
	.align		4
.L_40:
        /*0018*/ 	.byte	0x04, 0x17
        /*001a*/ 	.short	(.L_42 - .L_41)
.L_41:
        /*001c*/ 	.word	0x00000000
        /*0020*/ 	.short	0x0001
        /*0022*/ 	.short	0x0008
        /*0024*/ 	.byte	0x00, 0xf5, 0x21, 0x00


	//----- nvinfo : EIATTR_KPARAM_INFO
	.align		4
.L_42:
        /*0028*/ 	.byte	0x04, 0x17
        /*002a*/ 	.short	(.L_44 - .L_43)
.L_43:
        /*002c*/ 	.word	0x00000000
        /*0030*/ 	.short	0x0000
        /*0032*/ 	.short	0x0000
        /*0034*/ 	.byte	0x00, 0xf5, 0x21, 0x00


	//----- nvinfo : EIATTR_SPARSE_MMA_MASK
	.align		4
.L_44:
        /*0038*/ 	.byte	0x03, 0x50
        /*003a*/ 	.short	0x0000


	//----- nvinfo : EIATTR_MAXREG_COUNT
	.align		4
        /*003c*/ 	.byte	0x03, 0x1b
        /*003e*/ 	.short	0x00ff


	//----- nvinfo : EIATTR_MERCURY_ISA_VERSION
	.align		4
        /*0040*/ 	.byte	0x03, 0x5f
        /*0042*/ 	.short	0x0101


	//----- nvinfo : EIATTR_VRC_CTA_INIT_COUNT
	.align		4
        /*0044*/ 	.byte	0x02, 0x4a
	.zero		1
	.zero		1


	//----- nvinfo : EIATTR_EXIT_INSTR_OFFSETS
	.align		4
        /*0048*/ 	.byte	0x04, 0x1c
        /*004a*/ 	.short	(.L_46 - .L_45)


	//   ....[0]....
.L_45:
        /*004c*/ 	.word	0x00000070


	//   ....[1]....
        /*0050*/ 	.word	0x00000870


	//----- nvinfo : EIATTR_CRS_STACK_SIZE
	.align		4
.L_46:
        /*0054*/ 	.byte	0x04, 0x1e
        /*0056*/ 	.short	(.L_48 - .L_47)
.L_47:
        /*0058*/ 	.word	0x00000000


	//----- nvinfo : EIATTR_CBANK_PARAM_SIZE
	.align		4
.L_48:
        /*005c*/ 	.byte	0x03, 0x19
        /*005e*/ 	.short	0x0014


	//----- nvinfo : EIATTR_PARAM_CBANK
	.align		4
        /*0060*/ 	.byte	0x04, 0x0a
        /*0062*/ 	.short	(.L_50 - .L_49)
	.align		4
.L_49:
        /*0064*/ 	.word	index@(.nv.constant0._Z13calculateCPmlPfS_i)
        /*0068*/ 	.short	0x0380
        /*006a*/ 	.short	0x0014


	//----- nvinfo : EIATTR_SW_WAR
	.align		4
.L_50:
        /*006c*/ 	.byte	0x04, 0x36
        /*006e*/ 	.short	(.L_52 - .L_51)
.L_51:
        /*0070*/ 	.word	0x00000008
.L_52:


//--------------------- .nv.info._Z16calculateNMatrixPfS_S_i --------------------------
	.section	.nv.info._Z16calculateNMatrixPfS_S_i,"",@"SHT_CUDA_INFO"
	.sectionflags	@""
	.align	4


	//----- nvinfo : EIATTR_CUDA_API_VERSION
	.align		4
        /*0000*/ 	.byte	0x04, 0x37
        /*0002*/ 	.short	(.L_54 - .L_53)
.L_53:
        /*0004*/ 	.word	0x00000082


	//----- nvinfo : EIATTR_KPARAM_INFO
	.align		4
.L_54:
        /*0008*/ 	.byte	0x04, 0x17
        /*000a*/ 	.short	(.L_56 - .L_55)
.L_55:
        /*000c*/ 	.word	0x00000000
        /*0010*/ 	.short	0x0003
        /*0012*/ 	.short	0x0018
        /*0014*/ 	.byte	0x00, 0xf0, 0x11, 0x00


	//----- nvinfo : EIATTR_KPARAM_INFO
	.align		4
.L_56:
        /*0018*/ 	.byte	0x04, 0x17
        /*001a*/ 	.short	(.L_58 - .L_57)
.L_57:
        /*001c*/ 	.word	0x00000000
        /*0020*/ 	.short	0x0002
        /*0022*/ 	.short	0x0010
        /*0024*/ 	.byte	0x00, 0xf5, 0x21, 0x00


	//----- nvinfo : EIATTR_KPARAM_INFO
	.align		4
.L_58:
        /*0028*/ 	.byte	0x04, 0x17
        /*002a*/ 	.short	(.L_60 - .L_59)
.L_59:
        /*002c*/ 	.word	0x00000000
        /*0030*/ 	.short	0x0001
        /*0032*/ 	.short	0x0008
        /*0034*/ 	.byte	0x00, 0xf5, 0x21, 0x00


	//----- nvinfo : EIATTR_KPARAM_INFO
	.align		4
.L_60:
        /*0038*/ 	.byte	0x04, 0x17
        /*003a*/ 	.short	(.L_62 - .L_61)
.L_61:
        /*003c*/ 	.word	0x00000000
        /*0040*/ 	.short	0x0000
        /*0042*/ 	.short	0x0000
        /*0044*/ 	.byte	0x00, 0xf5, 0x21, 0x00


	//----- nvinfo : EIATTR_SPARSE_MMA_MASK
	.align		4
.L_62:
        /*0048*/ 	.byte	0x03, 0x50
        /*004a*/ 	.short	0x0000


	//----- nvinfo : EIATTR_MAXREG_COUNT
	.align		4
        /*004c*/ 	.byte	0x03, 0x1b
        /*004e*/ 	.short	0x00ff


	//----- nvinfo : EIATTR_MERCURY_ISA_VERSION
	.align		4
        /*0050*/ 	.byte	0x03, 0x5f
        /*0052*/ 	.short	0x0101


	//----- nvinfo : EIATTR_VRC_CTA_INIT_COUNT
	.align		4
        /*0054*/ 	.byte	0x02, 0x4a
	.zero		1
	.zero		1


	//----- nvinfo : EIATTR_EXIT_INSTR_OFFSETS
	.align		4
        /*0058*/ 	.byte	0x04, 0x1c
        /*005a*/ 	.short	(.L_64 - .L_63)


	//   ....[0]....
.L_63:
        /*005c*/ 	.word	0x000000c0


	//   ....[1]....
        /*0060*/ 	.word	0x00000250


	//----- nvinfo : EIATTR_CRS_STACK_SIZE
	.align		4
.L_64:
        /*0064*/ 	.byte	0x04, 0x1e
        /*0066*/ 	.short	(.L_66 - .L_65)
.L_65:
        /*0068*/ 	.word	0x00000000


	//----- nvinfo : EIATTR_CBANK_PARAM_SIZE
	.align		4
.L_66:
        /*006c*/ 	.byte	0x03, 0x19
        /*006e*/ 	.short	0x001c


	//----- nvinfo : EIATTR_PARAM_CBANK
	.align		4
        /*0070*/ 	.byte	0x04, 0x0a
        /*0072*/ 	.short	(.L_68 - .L_67)
	.align		4
.L_67:
        /*0074*/ 	.word	index@(.nv.constant0._Z16calculateNMatrixPfS_S_i)
        /*0078*/ 	.short	0x0380
        /*007a*/ 	.short	0x001c


	//----- nvinfo : EIATTR_SW_WAR
	.align		4
.L_68:
        /*007c*/ 	.byte	0x04, 0x36
        /*007e*/ 	.short	(.L_70 - .L_69)
.L_69:
        /*0080*/ 	.word	0x00000008
.L_70:


//--------------------- .nv.info._Z17calculateSUM_LinePfS_i --------------------------
	.section	.nv.info._Z17calculateSUM_LinePfS_i,"",@"SHT_CUDA_INFO"
	.sectionflags	@""
	.align	4


	//----- nvinfo : EIATTR_CUDA_API_VERSION
	.align		4
        /*0000*/ 	.byte	0x04, 0x37
        /*0002*/ 	.short	(.L_72 - .L_71)
.L_71:
        /*0004*/ 	.word	0x00000082


	//----- nvinfo : EIATTR_KPARAM_INFO
	.align		4
.L_72:
        /*0008*/ 	.byte	0x04, 0x17
        /*000a*/ 	.short	(.L_74 - .L_73)
.L_73:
        /*000c*/ 	.word	0x00000000
        /*0010*/ 	.short	0x0002
        /*0012*/ 	.short	0x0010
        /*0014*/ 	.byte	0x00, 0xf0, 0x11, 0x00


	//----- nvinfo : EIATTR_KPARAM_INFO
	.align		4
.L_74:
        /*0018*/ 	.byte	0x04, 0x17
        /*001a*/ 	.short	(.L_76 - .L_75)
.L_75:
        /*001c*/ 	.word	0x00000000
        /*0020*/ 	.short	0x0001
        /*0022*/ 	.short	0x0008
        /*0024*/ 	.byte	0x00, 0xf5, 0x21, 0x00


	//----- nvinfo : EIATTR_KPARAM_INFO
	.align		4
.L_76:
        /*0028*/ 	.byte	0x04, 0x17
        /*002a*/ 	.short	(.L_78 - .L_77)
.L_77:
        /*002c*/ 	.word	0x00000000
        /*0030*/ 	.short	0x0000
        /*0032*/ 	.short	0x0000
        /*0034*/ 	.byte	0x00, 0xf5, 0x21, 0x00


	//----- nvinfo : EIATTR_SPARSE_MMA_MASK
	.align		4
.L_78:
        /*0038*/ 	.byte	0x03, 0x50
        /*003a*/ 	.short	0x0000


	//----- nvinfo : EIATTR_MAXREG_COUNT
	.align		4
        /*003c*/ 	.byte	0x03, 0x1b
        /*003e*/ 	.short	0x00ff


	//----- nvinfo : EIATTR_MERCURY_ISA_VERSION
	.align		4
        /*0040*/ 	.byte	0x03, 0x5f
        /*0042*/ 	.short	0x0101


	//----- nvinfo : EIATTR_VRC_CTA_INIT_COUNT
	.align		4
        /*0044*/ 	.byte	0x02, 0x4a
	.zero		1
	.zero		1


	//----- nvinfo : EIATTR_EXIT_INSTR_OFFSETS
	.align		4
        /*0048*/ 	.byte	0x04, 0x1c
        /*004a*/ 	.short	(.L_80 - .L_79)


	//   ....[0]....
.L_79:
        /*004c*/ 	.word	0x00000070


	//   ....[1]....
        /*0050*/ 	.word	0x000008e0


	//----- nvinfo : EIATTR_CBANK_PARAM_SIZE
	.align		4
.L_80:
        /*0054*/ 	.byte	0x03, 0x19
        /*0056*/ 	.short	0x0014


	//----- nvinfo : EIATTR_PARAM_CBANK
	.align		4
        /*0058*/ 	.byte	0x04, 0x0a
        /*005a*/ 	.short	(.L_82 - .L_81)
	.align		4
.L_81:
        /*005c*/ 	.word	index@(.nv.constant0._Z17calculateSUM_LinePfS_i)
        /*0060*/ 	.short	0x0380
        /*0062*/ 	.short	0x0014


	//----- nvinfo : EIATTR_SW_WAR
	.align		4
.L_82:
        /*0064*/ 	.byte	0x04, 0x36
        /*0066*/ 	.short	(.L_84 - .L_83)
.L_83:
        /*0068*/ 	.word	0x00000008
.L_84:


//--------------------- .nv.info._Z16calculateSUM_RowPfS_i --------------------------
	.section	.nv.info._Z16calculateSUM_RowPfS_i,"",@"SHT_CUDA_INFO"
	.sectionflags	@""
	.align	4


	//----- nvinfo : EIATTR_CUDA_API_VERSION
	.align		4
        /*0000*/ 	.byte	0x04, 0x37
        /*0002*/ 	.short	(.L_86 - .L_85)
.L_85:
        /*0004*/ 	.word	0x00000082


	//----- nvinfo : EIATTR_KPARAM_INFO
	.align		4
.L_86:
        /*0008*/ 	.byte	0x04, 0x17
        /*000a*/ 	.short	(.L_88 - .L_87)
.L_87:
        /*000c*/ 	.word	0x00000000
        /*0010*/ 	.short	0x0002
        /*0012*/ 	.short	0x0010
        /*0014*/ 	.byte	0x00, 0xf0, 0x11, 0x00


	//----- nvinfo : EIATTR_KPARAM_INFO
	.align		4
.L_88:
        /*0018*/ 	.byte	0x04, 0x17
        /*001a*/ 	.short	(.L_90 - .L_89)
.L_89:
        /*001c*/ 	.word	0x00000000
        /*0020*/ 	.short	0x0001
        /*0022*/ 	.short	0x0008
        /*0024*/ 	.byte	0x00, 0xf5, 0x21, 0x00


	//----- nvinfo : EIATTR_KPARAM_INFO
	.align		4
.L_90:
        /*0028*/ 	.byte	0x04, 0x17
        /*002a*/ 	.short	(.L_92 - .L_91)
.L_91:
        /*002c*/ 	.word	0x00000000
        /*0030*/ 	.short	0x0000
        /*0032*/ 	.short	0x0000
        /*0034*/ 	.byte	0x00, 0xf5, 0x21, 0x00


	//----- nvinfo : EIATTR_SPARSE_MMA_MASK
	.align		4
.L_92:
        /*0038*/ 	.byte	0x03, 0x50
        /*003a*/ 	.short	0x0000


	//----- nvinfo : EIATTR_MAXREG_COUNT
	.align		4
        /*003c*/ 	.byte	0x03, 0x1b
        /*003e*/ 	.short	0x00ff


	//----- nvinfo : EIATTR_MERCURY_ISA_VERSION
	.align		4
        /*0040*/ 	.byte	0x03, 0x5f
        /*0042*/ 	.short	0x0101


	//----- nvinfo : EIATTR_VRC_CTA_INIT_COUNT
	.align		4
        /*0044*/ 	.byte	0x02, 0x4a
	.zero		1
	.zero		1


	//----- nvinfo : EIATTR_EXIT_INSTR_OFFSETS
	.align		4
        /*0048*/ 	.byte	0x04, 0x1c
        /*004a*/ 	.short	(.L_94 - .L_93)


	//   ....[0]....
.L_93:
        /*004c*/ 	.word	0x00000070


	//   ....[1]....
        /*0050*/ 	.word	0x00000790


	//----- nvinfo : EIATTR_CBANK_PARAM_SIZE
	.align		4
.L_94:
        /*0054*/ 	.byte	0x03, 0x19
        /*0056*/ 	.short	0x0014


	//----- nvinfo : EIATTR_PARAM_CBANK
	.align		4
        /*0058*/ 	.byte	0x04, 0x0a
        /*005a*/ 	.short	(.L_96 - .L_95)
	.align		4
.L_95:
        /*005c*/ 	.word	index@(.nv.constant0._Z16calculateSUM_RowPfS_i)
        /*0060*/ 	.short	0x0380
        /*0062*/ 	.short	0x0014


	//----- nvinfo : EIATTR_SW_WAR
	.align		4
.L_96:
        /*0064*/ 	.byte	0x04, 0x36
        /*0066*/ 	.short	(.L_98 - .L_97)
.L_97:
        /*0068*/ 	.word	0x00000008
.L_98:


//--------------------- .nv.info._Z16acquisitonKernelPfS_S_ii --------------------------
	.section	.nv.info._Z16acquisitonKernelPfS_S_ii,"",@"SHT_CUDA_INFO"
	.sectionflags	@""
	.align	4


	//----- nvinfo : EIATTR_CUDA_API_VERSION
	.align		4
        /*0000*/ 	.byte	0x04, 0x37
        /*0002*/ 	.short	(.L_100 - .L_99)
.L_99:
        /*0004*/ 	.word	0x00000082


	//----- nvinfo : EIATTR_KPARAM_INFO
	.align		4
.L_100:
        /*0008*/ 	.byte	0x04, 0x17
        /*000a*/ 	.short	(.L_102 - .L_101)
.L_101:
        /*000c*/ 	.word	0x00000000
        /*0010*/ 	.short	0x0004
        /*0012*/ 	.short	0x001c
        /*0014*/ 	.byte	0x00, 0xf0, 0x11, 0x00


	//----- nvinfo : EIATTR_KPARAM_INFO
	.align		4
.L_102:
        /*0018*/ 	.byte	0x04, 0x17
        /*001a*/ 	.short	(.L_104 - .L_103)
.L_103:
        /*001c*/ 	.word	0x00000000
        /*0020*/ 	.short	0x0003
        /*0022*/ 	.short	0x0018
        /*0024*/ 	.byte	0x00, 0xf0, 0x11, 0x00


	//----- nvinfo : EIATTR_KPARAM_INFO
	.align		4
.L_104:
        /*0028*/ 	.byte	0x04, 0x17
        /*002a*/ 	.short	(.L_106 - .L_105)
.L_105:
        /*002c*/ 	.word	0x00000000
        /*0030*/ 	.short	0x0002
        /*0032*/ 	.short	0x0010
        /*0034*/ 	.byte	0x00, 0xf5, 0x21, 0x00


	//----- nvinfo : EIATTR_KPARAM_INFO
	.align		4
.L_106:
        /*0038*/ 	.byte	0x04, 0x17
        /*003a*/ 	.short	(.L_108 - .L_107)
.L_107:
        /*003c*/ 	.word	0x00000000
        /*0040*/ 	.short	0x0001
        /*0042*/ 	.short	0x0008
        /*0044*/ 	.byte	0x00, 0xf5, 0x21, 0x00


	//----- nvinfo : EIATTR_KPARAM_INFO
	.align		4
.L_108:
        /*0048*/ 	.byte	0x04, 0x17
        /*004a*/ 	.short	(.L_110 - .L_109)
.L_109:
        /*004c*/ 	.word	0x00000000
        /*0050*/ 	.short	0x0000
        /*0052*/ 	.short	0x0000
        /*0054*/ 	.byte	0x00, 0xf5, 0x21, 0x00


	//----- nvinfo : EIATTR_SPARSE_MMA_MASK
	.align		4
.L_110:
        /*0058*/ 	.byte	0x03, 0x50
        /*005a*/ 	.short	0x0000


	//----- nvinfo : EIATTR_MAXREG_COUNT
	.align		4
        /*005c*/ 	.byte	0x03, 0x1b
        /*005e*/ 	.short	0x00ff


	//----- nvinfo : EIATTR_EXTERNS
	.align		4
        /*0060*/ 	.byte	0x04, 0x0f
        /*0062*/ 	.short	(.L_112 - .L_111)


	//   ....[0]....
	.align		4
.L_111:
        /*0064*/ 	.word	index@(vprintf)


	//----- nvinfo : EIATTR_MERCURY_ISA_VERSION
	.align		4
.L_112:
        /*0068*/ 	.byte	0x03, 0x5f
        /*006a*/ 	.short	0x0101


	//----- nvinfo : EIATTR_VRC_CTA_INIT_COUNT
	.align		4
        /*006c*/ 	.byte	0x02, 0x4a
	.zero		1
	.zero		1


	//----- nvinfo : EIATTR_SYSCALL_OFFSETS
	.align		4
        /*0070*/ 	.byte	0x04, 0x46
        /*0072*/ 	.short	(.L_114 - .L_113)


	//   ....[0]....
.L_113:
        /*0074*/ 	.word	0x00000640


	//----- nvinfo : EIATTR_EXIT_INSTR_OFFSETS
	.align		4
.L_114:
        /*0078*/ 	.byte	0x04, 0x1c
        /*007a*/ 	.short	(.L_116 - .L_115)


	//   ....[0]....
.L_115:
        /*007c*/ 	.word	0x00000160


	//   ....[1]....
        /*0080*/ 	.word	0x00000650


	//----- nvinfo : EIATTR_CRS_STACK_SIZE
	.align		4
.L_116:
        /*0084*/ 	.byte	0x04, 0x1e
        /*0086*/ 	.short	(.L_118 - .L_117)
.L_117:
        /*0088*/ 	.word	0x00000000


	//----- nvinfo : EIATTR_CBANK_PARAM_SIZE
	.align		4
.L_118:
        /*008c*/ 	.byte	0x03, 0x19
        /*008e*/ 	.short	0x0020


	//----- nvinfo : EIATTR_PARAM_CBANK
	.align		4
        /*0090*/ 	.byte	0x04, 0x0a
        /*0092*/ 	.short	(.L_120 - .L_119)
	.align		4
.L_119:
        /*0094*/ 	.word	index@(.nv.constant0._Z16acquisitonKernelPfS_S_ii)
        /*0098*/ 	.short	0x0380
        /*009a*/ 	.short	0x0020


	//----- nvinfo : EIATTR_SW_WAR
	.align		4
.L_120:
        /*009c*/ 	.byte	0x04, 0x36
        /*009e*/ 	.short	(.L_122 - .L_121)
.L_121:
        /*00a0*/ 	.word	0x00000008
.L_122:


//--------------------- .nv.callgraph             --------------------------
	.section	.nv.callgraph,"",@"SHT_CUDA_CALLGRAPH"
	.align	4
	.sectionentsize	8
	.align		4
        /*0000*/ 	.word	0x00000000
	.align		4
        /*0004*/ 	.word	0xffffffff
	.align		4
        /*0008*/ 	.word	index@(_Z16acquisitonKernelPfS_S_ii)
	.align		4
        /*000c*/ 	.word	index@(vprintf)
	.align		4
        /*0010*/ 	.word	0x00000000
	.align		4
        /*0014*/ 	.word	0xfffffffe
	.align		4
        /*0018*/ 	.word	0x00000000
	.align		4
        /*001c*/ 	.word	0xfffffffd
	.align		4
        /*0020*/ 	.word	0x00000000
	.align		4
        /*0024*/ 	.word	0xfffffffc


//--------------------- .nv.constant4             --------------------------
	.section	.nv.constant4,"a",@progbits
	.align	8
	.align		8
.nv.constant4:
        /*0000*/ 	.dword	$str
	.align		8
        /*0008*/ 	.dword	vprintf


//--------------------- .text._Z13calculateCPmlPfS_i --------------------------
	.section	.text._Z13calculateCPmlPfS_i,"ax",@progbits
	.align	128
.text._Z13calculateCPmlPfS_i:
        .type           _Z13calculateCPmlPfS_i,@function
        .size           _Z13calculateCPmlPfS_i,(.L_x_69 - _Z13calculateCPmlPfS_i)
        .other          _Z13calculateCPmlPfS_i,@"STO_CUDA_ENTRY STV_DEFAULT"
_Z13calculateCPmlPfS_i:
[----:B------:R-:W-:Y:S01]  /*0000*/  LDC R1, c[0x0][0x37c] ;  /* 0x0000df00ff017b82 */ /* 0x000fe20000000800 */
[----:B------:R-:W0:Y:S07]  /*0010*/  S2R R3, SR_TID.X ;  /* 0x0000000000037919 */ /* 0x000e2e0000002100 */
[----:B------:R-:W0:Y:S01]  /*0020*/  S2UR UR4, SR_CTAID.X ;  /* 0x00000000000479c3 */ /* 0x000e220000002500 */
[----:B------:R-:W1:Y:S07]  /*0030*/  LDCU UR12, c[0x0][0x390] ;  /* 0x00007200ff0c77ac */ /* 0x000e6e0008000800 */
[----:B------:R-:W0:Y:S02]  /*0040*/  LDC R2, c[0x0][0x360] ;  /* 0x0000d800ff027b82 */ /* 0x000e240000000800 */
[----:B0-----:R-:W-:-:S05]  /*0050*/  IMAD R2, R2, UR4, R3 ;  /* 0x0000000402027c24 */ /* 0x001fca000f8e0203 */
[----:B-1----:R-:W-:-:S13]  /*0060*/  ISETP.GE.AND P0, PT, R2, UR12, PT ;  /* 0x0000000c02007c0c */ /* 0x002fda000bf06270 */
[----:B------:R-:W-:Y:S05]  /*0070*/  @P0 EXIT ;  /* 0x000000000000094d */ /* 0x000fea0003800000 */
[----:B------:R-:W-:Y:S01]  /*0080*/  UISETP.GE.AND UP0, UPT, UR12, 0x1, UPT ;  /* 0x000000010c00788c */ /* 0x000fe2000bf06270 */
[----:B------:R-:W-:Y:S01]  /*0090*/  HFMA2 R3, -RZ, RZ, 0, 0 ;  /* 0x00000000ff037431 */ /* 0x000fe200000001ff */
[----:B------:R-:W0:Y:S07]  /*00a0*/  LDCU.64 UR10, c[0x0][0x358] ;  /* 0x00006b00ff0a77ac */ /* 0x000e2e0008000a00 */
[----:B------:R-:W-:Y:S05]  /*00b0*/  BRA.U !UP0, `(.L_x_0) ;  /* 0x0000000508a87547 */ /* 0x000fea000b800000 */
[----:B------:R-:W-:Y:S02]  /*00c0*/  UISETP.GE.U32.AND UP1, UPT, UR12, 0x10, UPT ;  /* 0x000000100c00788c */ /* 0x000fe4000bf26070 */
[----:B------:R-:W-:Y:S01]  /*00d0*/  IMAD R0, R2, UR12, RZ ;  /* 0x0000000c02007c24 */ /* 0x000fe2000f8e02ff */
[----:B------:R-:W-:Y:S01]  /*00e0*/  ULOP3.LUT UR8, UR12, 0xf, URZ, 0xc0, !UPT ;  /* 0x0000000f0c087892 */ /* 0x000fe2000f8ec0ff */
[----:B------:R-:W-:Y:S01]  /*00f0*/  IMAD.MOV.U32 R3, RZ, RZ, RZ ;  /* 0x000000ffff037224 */ /* 0x000fe200078e00ff */
[----:B------:R-:W-:Y:S02]  /*0100*/  UMOV UR4, URZ ;  /* 0x000000ff00047c82 */ /* 0x000fe40008000000 */
[----:B------:R-:W-:Y:S02]  /*0110*/  UISETP.NE.AND UP0, UPT, UR8, URZ, UPT ;  /* 0x000000ff0800728c */ /* 0x000fe4000bf05270 */
[----:B------:R-:W-:Y:S09]  /*0120*/  BRA.U !UP1, `(.L_x_1) ;  /* 0x0000000109b87547 */ /* 0x000ff2000b800000 */
[----:B------:R-:W1:Y:S01]  /*0130*/  LDCU.64 UR6, c[0x0][0x380] ;  /* 0x00007000ff0677ac */ /* 0x000e620008000a00 */
[----:B------:R-:W-:Y:S01]  /*0140*/  MOV R3, RZ ;  /* 0x000000ff00037202 */ /* 0x000fe20000000f00 */
[----:B------:R-:W-:Y:S01]  /*0150*/  IMAD.MOV.U32 R6, RZ, RZ, R0 ;  /* 0x000000ffff067224 */ /* 0x000fe200078e0000 */
[----:B------:R-:W-:-:S04]  /*0160*/  ULOP3.LUT UR4, UR12, 0x7ffffff0, URZ, 0xc0, !UPT ;  /* 0x7ffffff00c047892 */ /* 0x000fc8000f8ec0ff */
[----:B------:R-:W-:Y:S02]  /*0170*/  UIADD3 UR9, UPT, UPT, -UR4, URZ, URZ ;  /* 0x000000ff04097290 */ /* 0x000fe4000fffe1ff */
[----:B-1----:R-:W-:-:S04]  /*0180*/  UIADD3 UR5, UP1, UPT, UR6, 0x20, URZ ;  /* 0x0000002006057890 */ /* 0x002fc8000ff3e0ff */
[----:B------:R-:W-:-:S12]  /*0190*/  UIADD3.X UR6, UPT, UPT, URZ, UR7, URZ, UP1, !UPT ;  /* 0x00000007ff067290 */ /* 0x000fd80008ffe4ff */
.L_x_2:
[----:B------:R-:W-:Y:S01]  /*01a0*/  MOV R4, UR5 ;  /* 0x0000000500047c02 */ /* 0x000fe20008000f00 */
[----:B------:R-:W-:-:S04]  /*01b0*/  IMAD.U32 R5, RZ, RZ, UR6 ;  /* 0x00000006ff057e24 */ /* 0x000fc8000f8e00ff */
[----:B------:R-:W-:-:S05]  /*01c0*/  IMAD.WIDE R4, R6, 0x4, R4 ;  /* 0x0000000406047825 */ /* 0x000fca00078e0204 */
[----:B0-----:R-:W2:Y:S04]  /*01d0*/  LDG.E R16, desc[UR10][R4.64+-0x20] ;  /* 0xffffe00a04107981 */ /* 0x001ea8000c1e1900 */
[----:B------:R-:W3:Y:S04]  /*01e0*/  LDG.E R15, desc[UR10][R4.64+-0x1c] ;  /* 0xffffe40a040f7981 */ /* 0x000ee8000c1e1900 */
[----:B------:R-:W4:Y:S04]  /*01f0*/  LDG.E R18, desc[UR10][R4.64+-0x18] ;  /* 0xffffe80a04127981 */ /* 0x000f28000c1e1900 */
[----:B------:R-:W5:Y:S04]  /*0200*/  LDG.E R20, desc[UR10][R4.64+-0x14] ;  /* 0xffffec0a04147981 */ /* 0x000f68000c1e1900 */
        /* <DEDUP_REMOVED lines=11> */
[----:B------:R-:W5:Y:S01]  /*02c0*/  LDG.E R14, desc[UR10][R4.64+0x1c] ;  /* 0x00001c0a040e7981 */ /* 0x000f62000c1e1900 */
[----:B------:R-:W-:Y:S01]  /*02d0*/  UIADD3 UR9, UPT, UPT, UR9, 0x10, URZ ;  /* 0x0000001009097890 */ /* 0x000fe2000fffe0ff */
[----:B------:R-:W-:-:S03]  /*02e0*/  IADD3 R6, PT, PT, R6, 0x10, RZ ;  /* 0x0000001006067810 */ /* 0x000fc60007ffe0ff */
[----:B------:R-:W-:Y:S01]  /*02f0*/  UISETP.NE.AND UP1, UPT, UR9, URZ, UPT ;  /* 0x000000ff0900728c */ /* 0x000fe2000bf25270 */
[----:B--2---:R-:W-:-:S04]  /*0300*/  FADD R16, R16, R3 ;  /* 0x0000000310107221 */ /* 0x004fc80000000000 */
[----:B---3--:R-:W-:-:S04]  /*0310*/  FADD R15, R16, R15 ;  /* 0x0000000f100f7221 */ /* 0x008fc80000000000 */
[----:B----4-:R-:W-:-:S04]  /*0320*/  FADD R15, R15, R18 ;  /* 0x000000120f0f7221 */ /* 0x010fc80000000000 */
[----:B-----5:R-:W-:-:S04]  /*0330*/  FADD R15, R15, R20 ;  /* 0x000000140f0f7221 */ /* 0x020fc80000000000 */
[----:B------:R-:W-:-:S04]  /*0340*/  FADD R15, R15, R22 ;  /* 0x000000160f0f7221 */ /* 0x000fc80000000000 */
        /* <DEDUP_REMOVED lines=10> */
[----:B------:R-:W-:Y:S01]  /*03f0*/  FADD R3, R7, R14 ;  /* 0x0000000e07037221 */ /* 0x000fe20000000000 */
[----:B------:R-:W-:Y:S06]  /*0400*/  BRA.U UP1, `(.L_x_2) ;  /* 0xfffffffd01647547 */ /* 0x000fec000b83ffff */
.L_x_1:
[----:B------:R-:W-:Y:S05]  /*0410*/  BRA.U !UP0, `(.L_x_0) ;  /* 0x0000000108d07547 */ /* 0x000fea000b800000 */
[----:B------:R-:W-:Y:S02]  /*0420*/  UISETP.GE.U32.AND UP0, UPT, UR8, 0x8, UPT ;  /* 0x000000080800788c */ /* 0x000fe4000bf06070 */
[----:B------:R-:W-:-:S04]  /*0430*/  ULOP3.LUT UR6, UR12, 0x7, URZ, 0xc0, !UPT ;  /* 0x000000070c067892 */ /* 0x000fc8000f8ec0ff */
[----:B------:R-:W-:-:S03]  /*0440*/  UISETP.NE.AND UP1, UPT, UR6, URZ, UPT ;  /* 0x000000ff0600728c */ /* 0x000fc6000bf25270 */
[----:B------:R-:W-:Y:S08]  /*0450*/  BRA.U !UP0, `(.L_x_3) ;  /* 0x0000000108507547 */ /* 0x000ff0000b800000 */
[----:B------:R-:W1:Y:S01]  /*0460*/  LDC.64 R4, c[0x0][0x380] ;  /* 0x0000e000ff047b82 */ /* 0x000e620000000a00 */
[----:B------:R-:W-:-:S04]  /*0470*/  VIADD R7, R0, UR4 ;  /* 0x0000000400077c36 */ /* 0x000fc80008000000 */
[----:B-1----:R-:W-:-:S05]  /*0480*/  IMAD.WIDE R4, R7, 0x4, R4 ;  /* 0x0000000407047825 */ /* 0x002fca00078e0204 */
[----:B0-----:R-:W2:Y:S04]  /*0490*/  LDG.E R6, desc[UR10][R4.64] ;  /* 0x0000000a04067981 */ /* 0x001ea8000c1e1900 */
[----:B------:R-:W3:Y:S04]  /*04a0*/  LDG.E R7, desc[UR10][R4.64+0x4] ;  /* 0x0000040a04077981 */ /* 0x000ee8000c1e1900 */
[----:B------:R-:W4:Y:S04]  /*04b0*/  LDG.E R9, desc[UR10][R4.64+0x8] ;  /* 0x0000080a04097981 */ /* 0x000f28000c1e1900 */
[----:B------:R-:W5:Y:S04]  /*04c0*/  LDG.E R11, desc[UR10][R4.64+0xc] ;  /* 0x00000c0a040b7981 */ /* 0x000f68000c1e1900 */
[----:B------:R-:W5:Y:S04]  /*04d0*/  LDG.E R13, desc[UR10][R4.64+0x10] ;  /* 0x0000100a040d7981 */ /* 0x000f68000c1e1900 */
[----:B------:R-:W5:Y:S04]  /*04e0*/  LDG.E R15, desc[UR10][R4.64+0x14] ;  /* 0x0000140a040f7981 */ /* 0x000f68000c1e1900 */
[----:B------:R-:W5:Y:S04]  /*04f0*/  LDG.E R17, desc[UR10][R4.64+0x18] ;  /* 0x0000180a04117981 */ /* 0x000f68000c1e1900 */
[----:B------:R-:W5:Y:S01]  /*0500*/  LDG.E R19, desc[UR10][R4.64+0x1c] ;  /* 0x00001c0a04137981 */ /* 0x000f62000c1e1900 */
[----:B------:R-:W-:Y:S01]  /*0510*/  UIADD3 UR4, UPT, UPT, UR4, 0x8, URZ ;  /* 0x0000000804047890 */ /* 0x000fe2000fffe0ff */
[----:B--2---:R-:W-:-:S04]  /*0520*/  FADD R6, R3, R6 ;  /* 0x0000000603067221 */ /* 0x004fc80000000000 */
[----:B---3--:R-:W-:-:S04]  /*0530*/  FADD R6, R6, R7 ;  /* 0x0000000706067221 */ /* 0x008fc80000000000 */
[----:B----4-:R-:W-:-:S04]  /*0540*/  FADD R6, R6, R9 ;  /* 0x0000000906067221 */ /* 0x010fc80000000000 */
[----:B-----5:R-:W-:-:S04]  /*0550*/  FADD R6, R6, R11 ;  /* 0x0000000b06067221 */ /* 0x020fc80000000000 */
[----:B------:R-:W-:-:S04]  /*0560*/  FADD R6, R6, R13 ;  /* 0x0000000d06067221 */ /* 0x000fc80000000000 */
[----:B------:R-:W-:-:S04]  /*0570*/  FADD R6, R6, R15 ;  /* 0x0000000f06067221 */ /* 0x000fc80000000000 */
[----:B------:R-:W-:-:S04]  /*0580*/  FADD R6, R6, R17 ;  /* 0x0000001106067221 */ /* 0x000fc80000000000 */
[----:B------:R-:W-:-:S07]  /*0590*/  FADD R3, R6, R19 ;  /* 0x0000001306037221 */ /* 0x000fce0000000000 */
.L_x_3:
[----:B------:R-:W-:Y:S05]  /*05a0*/  BRA.U !UP1, `(.L_x_0) ;  /* 0x00000001096c7547 */ /* 0x000fea000b800000 */
[----:B------:R-:W-:Y:S02]  /*05b0*/  UISETP.GE.U32.AND UP0, UPT, UR6, 0x4, UPT ;  /* 0x000000040600788c */ /* 0x000fe4000bf06070 */
[----:B------:R-:W-:-:S04]  /*05c0*/  ULOP3.LUT UR5, UR12, 0x3, URZ, 0xc0, !UPT ;  /* 0x000000030c057892 */ /* 0x000fc8000f8ec0ff */
[----:B------:R-:W-:-:S03]  /*05d0*/  UISETP.NE.AND UP1, UPT, UR5, URZ, UPT ;  /* 0x000000ff0500728c */ /* 0x000fc6000bf25270 */
[----:B------:R-:W-:Y:S08]  /*05e0*/  BRA.U !UP0, `(.L_x_4) ;  /* 0x0000000108307547 */ /* 0x000ff0000b800000 */
[----:B------:R-:W1:Y:S01]  /*05f0*/  LDC.64 R4, c[0x0][0x380] ;  /* 0x0000e000ff047b82 */ /* 0x000e620000000a00 */
[----:B------:R-:W-:-:S05]  /*0600*/  IADD3 R7, PT, PT, R0, UR4, RZ ;  /* 0x0000000400077c10 */ /* 0x000fca000fffe0ff */
[----:B-1----:R-:W-:-:S05]  /*0610*/  IMAD.WIDE R4, R7, 0x4, R4 ;  /* 0x0000000407047825 */ /* 0x002fca00078e0204 */
[----:B0-----:R-:W2:Y:S04]  /*0620*/  LDG.E R6, desc[UR10][R4.64] ;  /* 0x0000000a04067981 */ /* 0x001ea8000c1e1900 */
[----:B------:R-:W3:Y:S04]  /*0630*/  LDG.E R7, desc[UR10][R4.64+0x4] ;  /* 0x0000040a04077981 */ /* 0x000ee8000c1e1900 */
[----:B------:R-:W4:Y:S04]  /*0640*/  LDG.E R9, desc[UR10][R4.64+0x8] ;  /* 0x0000080a04097981 */ /* 0x000f28000c1e1900 */
[----:B------:R-:W5:Y:S01]  /*0650*/  LDG.E R11, desc[UR10][R4.64+0xc] ;  /* 0x00000c0a040b7981 */ /* 0x000f62000c1e1900 */
[----:B------:R-:W-:Y:S01]  /*0660*/  UIADD3 UR4, UPT, UPT, UR4, 0x4, URZ ;  /* 0x0000000404047890 */ /* 0x000fe2000fffe0ff */
[----:B--2---:R-:W-:-:S04]  /*0670*/  FADD R6, R3, R6 ;  /* 0x0000000603067221 */ /* 0x004fc80000000000 */
[----:B---3--:R-:W-:-:S04]  /*0680*/  FADD R6, R6, R7 ;  /* 0x0000000706067221 */ /* 0x008fc80000000000 */
[----:B----4-:R-:W-:-:S04]  /*0690*/  FADD R6, R6, R9 ;  /* 0x0000000906067221 */ /* 0x010fc80000000000 */
[----:B-----5:R-:W-:-:S07]  /*06a0*/  FADD R3, R6, R11 ;  /* 0x0000000b06037221 */ /* 0x020fce0000000000 */
.L_x_4:
[----:B------:R-:W-:Y:S05]  /*06b0*/  BRA.U !UP1, `(.L_x_0) ;  /* 0x0000000109287547 */ /* 0x000fea000b800000 */
[----:B------:R-:W1:Y:S01]  /*06c0*/  LDC.64 R6, c[0x0][0x380] ;  /* 0x0000e000ff067b82 */ /* 0x000e620000000a00 */
[----:B------:R-:W-:Y:S01]  /*06d0*/  VIADD R9, R0, UR4 ;  /* 0x0000000400097c36 */ /* 0x000fe20008000000 */
[----:B------:R-:W-:-:S12]  /*06e0*/  UIADD3 UR5, UPT, UPT, -UR5, URZ, URZ ;  /* 0x000000ff05057290 */ /* 0x000fd8000fffe1ff */
.L_x_5:
[----:B-1----:R-:W-:-:S06]  /*06f0*/  IMAD.WIDE R4, R9, 0x4, R6 ;  /* 0x0000000409047825 */ /* 0x002fcc00078e0206 */
[----:B0-----:R-:W2:Y:S01]  /*0700*/  LDG.E R4, desc[UR10][R4.64] ;  /* 0x0000000a04047981 */ /* 0x001ea2000c1e1900 */
[----:B------:R-:W-:Y:S01]  /*0710*/  UIADD3 UR5, UPT, UPT, UR5, 0x1, URZ ;  /* 0x0000000105057890 */ /* 0x000fe2000fffe0ff */
[----:B------:R-:W-:-:S03]  /*0720*/  IADD3 R9, PT, PT, R9, 0x1, RZ ;  /* 0x0000000109097810 */ /* 0x000fc60007ffe0ff */
[----:B------:R-:W-:Y:S01]  /*0730*/  UISETP.NE.AND UP0, UPT, UR5, URZ, UPT ;  /* 0x000000ff0500728c */ /* 0x000fe2000bf05270 */
[----:B--2---:R-:W-:-:S08]  /*0740*/  FADD R3, R4, R3 ;  /* 0x0000000304037221 */ /* 0x004fd00000000000 */
[----:B------:R-:W-:Y:S05]  /*0750*/  BRA.U UP0, `(.L_x_5) ;  /* 0xfffffffd00e47547 */ /* 0x000fea000b83ffff */
.L_x_0:
[----:B------:R-:W-:Y:S01]  /*0760*/  I2FP.F32.S32 R6, UR12 ;  /* 0x0000000c00067c45 */ /* 0x000fe20008201400 */
[----:B------:R-:W-:Y:S03]  /*0770*/  BSSY.RECONVERGENT B0, `(.L_x_6) ;  /* 0x000000c000007945 */ /* 0x000fe60003800200 */
[----:B------:R-:W1:Y:S08]  /*0780*/  MUFU.RCP R5, R6 ;  /* 0x0000000600057308 */ /* 0x000e700000001000 */
[----:B------:R-:W2:Y:S01]  /*0790*/  FCHK P0, R3, R6 ;  /* 0x0000000603007302 */ /* 0x000ea20000000000 */
[----:B-1----:R-:W-:-:S04]  /*07a0*/  FFMA R0, -R6, R5, 1 ;  /* 0x3f80000006007423 */ /* 0x002fc80000000105 */
[----:B------:R-:W-:-:S04]  /*07b0*/  FFMA R0, R5, R0, R5 ;  /* 0x0000000005007223 */ /* 0x000fc80000000005 */
[----:B------:R-:W-:-:S04]  /*07c0*/  FFMA R5, R0, R3, RZ ;  /* 0x0000000300057223 */ /* 0x000fc800000000ff */
[----:B------:R-:W-:-:S04]  /*07d0*/  FFMA R4, -R6, R5, R3 ;  /* 0x0000000506047223 */ /* 0x000fc80000000103 */
[----:B------:R-:W-:Y:S01]  /*07e0*/  FFMA R7, R0, R4, R5 ;  /* 0x0000000400077223 */ /* 0x000fe20000000005 */
[----:B--2---:R-:W-:Y:S06]  /*07f0*/  @!P0 BRA `(.L_x_7) ;  /* 0x00000000000c8947 */ /* 0x004fec0003800000 */
[----:B------:R-:W-:-:S07]  /*0800*/  MOV R4, 0x820 ;  /* 0x0000082000047802 */ /* 0x000fce0000000f00 */
[----:B0-----:R-:W-:Y:S05]  /*0810*/  CALL.REL.NOINC `($__internal_0_$__cuda_sm3x_div_rn_noftz_f32_slowpath) ;  /* 0x0000000000187944 */ /* 0x001fea0003c00000 */
[----:B------:R-:W-:-:S07]  /*0820*/  IMAD.MOV.U32 R7, RZ, RZ, R0 ;  /* 0x000000ffff077224 */ /* 0x000fce00078e0000 */
.L_x_7:
[----:B0-----:R-:W-:Y:S05]  /*0830*/  BSYNC.RECONVERGENT B0 ;  /* 0x0000000000007941 */ /* 0x001fea0003800200 */
.L_x_6:
[----:B------:R-:W0:Y:S02]  /*0840*/  LDC.64 R4, c[0x0][0x388] ;  /* 0x0000e200ff047b82 */ /* 0x000e240000000a00 */
[----:B0-----:R-:W-:-:S05]  /*0850*/  IMAD.WIDE R2, R2, 0x4, R4 ;  /* 0x0000000402027825 */ /* 0x001fca00078e0204 */
[----:B------:R-:W-:Y:S01]  /*0860*/  STG.E desc[UR10][R2.64], R7 ;  /* 0x0000000702007986 */ /* 0x000fe2000c10190a */
[----:B------:R-:W-:Y:S05]  /*0870*/  EXIT ;  /* 0x000000000000794d */ /* 0x000fea0003800000 */
        .weak           $__internal_0_$__cuda_sm3x_div_rn_noftz_f32_slowpath
        .type           $__internal_0_$__cuda_sm3x_div_rn_noftz_f32_slowpath,@function
        .size           $__internal_0_$__cuda_sm3x_div_rn_noftz_f32_slowpath,(.L_x_69 - $__internal_0_$__cuda_sm3x_div_rn_noftz_f32_slowpath)
$__internal_0_$__cuda_sm3x_div_rn_noftz_f32_slowpath:
[----:B------:R-:W-:Y:S01]  /*0880*/  SHF.R.U32.HI R5, RZ, 0x17, R6 ;  /* 0x00000017ff057819 */ /* 0x000fe20000011606 */
[----:B------:R-:W-:Y:S01]  /*0890*/  BSSY.RECONVERGENT B1, `(.L_x_8) ;  /* 0x0000063000017945 */ /* 0x000fe20003800200 */
[----:B------:R-:W-:Y:S02]  /*08a0*/  SHF.R.U32.HI R0, RZ, 0x17, R3 ;  /* 0x00000017ff007819 */ /* 0x000fe40000011603 */
[----:B------:R-:W-:Y:S02]  /*08b0*/  LOP3.LUT R5, R5, 0xff, RZ, 0xc0, !PT ;  /* 0x000000ff05057812 */ /* 0x000fe400078ec0ff */
[----:B------:R-:W-:Y:S02]  /*08c0*/  LOP3.LUT R10, R0, 0xff, RZ, 0xc0, !PT ;  /* 0x000000ff000a7812 */ /* 0x000fe400078ec0ff */
[----:B------:R-:W-:-:S03]  /*08d0*/  IADD3 R8, PT, PT, R5, -0x1, RZ ;  /* 0xffffffff05087810 */ /* 0x000fc60007ffe0ff */
[----:B------:R-:W-:Y:S01]  /*08e0*/  VIADD R9, R10, 0xffffffff ;  /* 0xffffffff0a097836 */ /* 0x000fe20000000000 */
[----:B------:R-:W-:-:S04]  /*08f0*/  ISETP.GT.U32.AND P0, PT, R8, 0xfd, PT ;  /* 0x000000fd0800780c */ /* 0x000fc80003f04070 */
[----:B------:R-:W-:-:S13]  /*0900*/  ISETP.GT.U32.OR P0, PT, R9, 0xfd, P0 ;  /* 0x000000fd0900780c */ /* 0x000fda0000704470 */
[----:B------:R-:W-:Y:S01]  /*0910*/  @!P0 MOV R7, RZ ;  /* 0x000000ff00078202 */ /* 0x000fe20000000f00 */
[----:B------:R-:W-:Y:S06]  /*0920*/  @!P0 BRA `(.L_x_9) ;  /* 0x0000000000608947 */ /* 0x000fec0003800000 */
[----:B------:R-:W-:Y:S01]  /*0930*/  FSETP.GTU.FTZ.AND P0, PT, |R3|, +INF , PT ;  /* 0x7f8000000300780b */ /* 0x000fe20003f1c200 */
[----:B------:R-:W-:Y:S01]  /*0940*/  IMAD.MOV.U32 R0, RZ, RZ, R6 ;  /* 0x000000ffff007224 */ /* 0x000fe200078e0006 */
[----:B------:R-:W-:-:S04]  /*0950*/  FSETP.GTU.FTZ.AND P1, PT, |R6|, +INF , PT ;  /* 0x7f8000000600780b */ /* 0x000fc80003f3c200 */
[----:B------:R-:W-:-:S13]  /*0960*/  PLOP3.LUT P0, PT, P0, P1, PT, 0xf8, 0x8f ;  /* 0x00000000008f781c */ /* 0x000fda0000703f70 */
[----:B------:R-:W-:Y:S05]  /*0970*/  @P0 BRA `(.L_x_10) ;  /* 0x00000004004c0947 */ /* 0x000fea0003800000 */
[----:B------:R-:W-:-:S13]  /*0980*/  LOP3.LUT P0, RZ, R6, 0x7fffffff, R3, 0xc8, !PT ;  /* 0x7fffffff06ff7812 */ /* 0x000fda000780c803 */
[----:B------:R-:W-:Y:S05]  /*0990*/  @!P0 BRA `(.L_x_11) ;  /* 0x00000004003c8947 */ /* 0x000fea0003800000 */
[C---:B------:R-:W-:Y:S02]  /*09a0*/  FSETP.NEU.FTZ.AND P2, PT, |R3|.reuse, +INF , PT ;  /* 0x7f8000000300780b */ /* 0x040fe40003f5d200 */
[----:B------:R-:W-:Y:S02]  /*09b0*/  FSETP.NEU.FTZ.AND P1, PT, |R0|, +INF , PT ;  /* 0x7f8000000000780b */ /* 0x000fe40003f3d200 */
[----:B------:R-:W-:-:S11]  /*09c0*/  FSETP.NEU.FTZ.AND P0, PT, |R3|, +INF , PT ;  /* 0x7f8000000300780b */ /* 0x000fd60003f1d200 */
[----:B------:R-:W-:Y:S05]  /*09d0*/  @!P1 BRA !P2, `(.L_x_11) ;  /* 0x00000004002c9947 */ /* 0x000fea0005000000 */
[----:B------:R-:W-:-:S04]  /*09e0*/  LOP3.LUT P2, RZ, R3, 0x7fffffff, RZ, 0xc0, !PT ;  /* 0x7fffffff03ff7812 */ /* 0x000fc8000784c0ff */
[----:B------:R-:W-:-:S13]  /*09f0*/  PLOP3.LUT P1, PT, P1, P2, PT, 0x2f, 0xf2 ;  /* 0x0000000000f2781c */ /* 0x000fda0000f24577 */
[----:B------:R-:W-:Y:S05]  /*0a00*/  @P1 BRA `(.L_x_12) ;  /* 0x0000000400181947 */ /* 0x000fea0003800000 */
[----:B------:R-:W-:-:S04]  /*0a10*/  LOP3.LUT P1, RZ, R6, 0x7fffffff, RZ, 0xc0, !PT ;  /* 0x7fffffff06ff7812 */ /* 0x000fc8000782c0ff */
[----:B------:R-:W-:-:S13]  /*0a20*/  PLOP3.LUT P0, PT, P0, P1, PT, 0x2f, 0xf2 ;  /* 0x0000000000f2781c */ /* 0x000fda0000702577 */
[----:B------:R-:W-:Y:S05]  /*0a30*/  @P0 BRA `(.L_x_13) ;  /* 0x0000000400000947 */ /* 0x000fea0003800000 */
[----:B------:R-:W-:Y:S02]  /*0a40*/  ISETP.GE.AND P0, PT, R9, RZ, PT ;  /* 0x000000ff0900720c */ /* 0x000fe40003f06270 */
[----:B------:R-:W-:-:S11]  /*0a50*/  ISETP.GE.AND P1, PT, R8, RZ, PT ;  /* 0x000000ff0800720c */ /* 0x000fd60003f26270 */
[----:B------:R-:W-:Y:S01]  /*0a60*/  @P0 MOV R7, RZ ;  /* 0x000000ff00070202 */ /* 0x000fe20000000f00 */
[----:B------:R-:W-:Y:S02]  /*0a70*/  @!P0 IMAD.MOV.U32 R7, RZ, RZ, -0x40 ;  /* 0xffffffc0ff078424 */ /* 0x000fe400078e00ff */
[----:B------:R-:W-:Y:S01]  /*0a80*/  @!P0 FFMA R3, R3, 1.84467440737095516160e+19, RZ ;  /* 0x5f80000003038823 */ /* 0x000fe200000000ff */
[----:B------:R-:W-:Y:S02]  /*0a90*/  @!P1 FFMA R6, R0, 1.84467440737095516160e+19, RZ ;  /* 0x5f80000000069823 */ /* 0x000fe400000000ff */
[----:B------:R-:W-:-:S07]  /*0aa0*/  @!P1 IADD3 R7, PT, PT, R7, 0x40, RZ ;  /* 0x0000004007079810 */ /* 0x000fce0007ffe0ff */
.L_x_9:
[----:B------:R-:W-:Y:S01]  /*0ab0*/  LEA R9, R5, 0xc0800000, 0x17 ;  /* 0xc080000005097811 */ /* 0x000fe200078eb8ff */
[----:B------:R-:W-:Y:S03]  /*0ac0*/  BSSY.RECONVERGENT B2, `(.L_x_14) ;  /* 0x0000036000027945 */ /* 0x000fe60003800200 */
[----:B------:R-:W-:Y:S01]  /*0ad0*/  IADD3 R9, PT, PT, -R9, R6, RZ ;  /* 0x0000000609097210 */ /* 0x000fe20007ffe1ff */
[----:B------:R-:W-:-:S03]  /*0ae0*/  VIADD R6, R10, 0xffffff81 ;  /* 0xffffff810a067836 */ /* 0x000fc60000000000 */
[----:B------:R-:W0:Y:S01]  /*0af0*/  MUFU.RCP R8, R9 ;  /* 0x0000000900087308 */ /* 0x000e220000001000 */
[----:B------:R-:W-:Y:S01]  /*0b00*/  FADD.FTZ R11, -R9, -RZ ;  /* 0x800000ff090b7221 */ /* 0x000fe20000010100 */
[C---:B------:R-:W-:Y:S01]  /*0b10*/  IMAD R0, R6.reuse, -0x800000, R3 ;  /* 0xff80000006007824 */ /* 0x040fe200078e0203 */
[----:B------:R-:W-:-:S04]  /*0b20*/  IADD3 R6, PT, PT, R6, 0x7f, -R5 ;  /* 0x0000007f06067810 */ /* 0x000fc80007ffe805 */
[----:B------:R-:W-:Y:S01]  /*0b30*/  IADD3 R6, PT, PT, R6, R7, RZ ;  /* 0x0000000706067210 */ /* 0x000fe20007ffe0ff */
[----:B0-----:R-:W-:-:S04]  /*0b40*/  FFMA R13, R8, R11, 1 ;  /* 0x3f800000080d7423 */ /* 0x001fc8000000000b */
[----:B------:R-:W-:-:S04]  /*0b50*/  FFMA R10, R8, R13, R8 ;  /* 0x0000000d080a7223 */ /* 0x000fc80000000008 */
[----:B------:R-:W-:-:S04]  /*0b60*/  FFMA R3, R0, R10, RZ ;  /* 0x0000000a00037223 */ /* 0x000fc800000000ff */
[----:B------:R-:W-:-:S04]  /*0b70*/  FFMA R8, R11, R3, R0 ;  /* 0x000000030b087223 */ /* 0x000fc80000000000 */
[----:B------:R-:W-:-:S04]  /*0b80*/  FFMA R13, R10, R8, R3 ;  /* 0x000000080a0d7223 */ /* 0x000fc80000000003 */
[----:B------:R-:W-:-:S04]  /*0b90*/  FFMA R8, R11, R13, R0 ;  /* 0x0000000d0b087223 */ /* 0x000fc80000000000 */
[----:B------:R-:W-:-:S05]  /*0ba0*/  FFMA R0, R10, R8, R13 ;  /* 0x000000080a007223 */ /* 0x000fca000000000d */
[----:B------:R-:W-:-:S04]  /*0bb0*/  SHF.R.U32.HI R3, RZ, 0x17, R0 ;  /* 0x00000017ff037819 */ /* 0x000fc80000011600 */
[----:B------:R-:W-:-:S04]  /*0bc0*/  LOP3.LUT R3, R3, 0xff, RZ, 0xc0, !PT ;  /* 0x000000ff03037812 */ /* 0x000fc800078ec0ff */
[----:B------:R-:W-:-:S05]  /*0bd0*/  IADD3 R7, PT, PT, R3, R6, RZ ;  /* 0x0000000603077210 */ /* 0x000fca0007ffe0ff */
[----:B------:R-:W-:-:S05]  /*0be0*/  VIADD R3, R7, 0xffffffff ;  /* 0xffffffff07037836 */ /* 0x000fca0000000000 */
[----:B------:R-:W-:-:S13]  /*0bf0*/  ISETP.GE.U32.AND P0, PT, R3, 0xfe, PT ;  /* 0x000000fe0300780c */ /* 0x000fda0003f06070 */
[----:B------:R-:W-:Y:S05]  /*0c00*/  @!P0 BRA `(.L_x_15) ;  /* 0x0000000000808947 */ /* 0x000fea0003800000 */
[----:B------:R-:W-:-:S13]  /*0c10*/  ISETP.GT.AND P0, PT, R7, 0xfe, PT ;  /* 0x000000fe0700780c */ /* 0x000fda0003f04270 */
[----:B------:R-:W-:Y:S05]  /*0c20*/  @P0 BRA `(.L_x_16) ;  /* 0x00000000006c0947 */ /* 0x000fea0003800000 */
[----:B------:R-:W-:-:S13]  /*0c30*/  ISETP.GE.AND P0, PT, R7, 0x1, PT ;  /* 0x000000010700780c */ /* 0x000fda0003f06270 */
[----:B------:R-:W-:Y:S05]  /*0c40*/  @P0 BRA `(.L_x_17) ;  /* 0x0000000000740947 */ /* 0x000fea0003800000 */
[----:B------:R-:W-:Y:S02]  /*0c50*/  ISETP.GE.AND P0, PT, R7, -0x18, PT ;  /* 0xffffffe80700780c */ /* 0x000fe40003f06270 */
[----:B------:R-:W-:-:S11]  /*0c60*/  LOP3.LUT R0, R0, 0x80000000, RZ, 0xc0, !PT ;  /* 0x8000000000007812 */ /* 0x000fd600078ec0ff */
[----:B------:R-:W-:Y:S05]  /*0c70*/  @!P0 BRA `(.L_x_17) ;  /* 0x0000000000688947 */ /* 0x000fea0003800000 */
[CCC-:B------:R-:W-:Y:S01]  /*0c80*/  FFMA.RZ R3, R10.reuse, R8.reuse, R13.reuse ;  /* 0x000000080a037223 */ /* 0x1c0fe2000000c00d */
[CCC-:B------:R-:W-:Y:S01]  /*0c90*/  FFMA.RM R6, R10.reuse, R8.reuse, R13.reuse ;  /* 0x000000080a067223 */ /* 0x1c0fe2000000400d */
[C---:B------:R-:W-:Y:S02]  /*0ca0*/  ISETP.NE.AND P2, PT, R7.reuse, RZ, PT ;  /* 0x000000ff0700720c */ /* 0x040fe40003f45270 */
[----:B------:R-:W-:Y:S02]  /*0cb0*/  ISETP.NE.AND P1, PT, R7, RZ, PT ;  /* 0x000000ff0700720c */ /* 0x000fe40003f25270 */
[----:B------:R-:W-:Y:S01]  /*0cc0*/  LOP3.LUT R5, R3, 0x7fffff, RZ, 0xc0, !PT ;  /* 0x007fffff03057812 */ /* 0x000fe200078ec0ff */
[----:B------:R-:W-:Y:S01]  /*0cd0*/  FFMA.RP R3, R10, R8, R13 ;  /* 0x000000080a037223 */ /* 0x000fe2000000800d */
[----:B------:R-:W-:Y:S02]  /*0ce0*/  IADD3 R8, PT, PT, R7, 0x20, RZ ;  /* 0x0000002007087810 */ /* 0x000fe40007ffe0ff */
[----:B------:R-:W-:-:S02]  /*0cf0*/  LOP3.LUT R5, R5, 0x800000, RZ, 0xfc, !PT ;  /* 0x0080000005057812 */ /* 0x000fc400078efcff */
[----:B------:R-:W-:Y:S02]  /*0d00*/  IADD3 R7, PT, PT, -R7, RZ, RZ ;  /* 0x000000ff07077210 */ /* 0x000fe40007ffe1ff */
[----:B------:R-:W-:Y:S02]  /*0d10*/  SHF.L.U32 R8, R5, R8, RZ ;  /* 0x0000000805087219 */ /* 0x000fe400000006ff */
[----:B------:R-:W-:Y:S02]  /*0d20*/  FSETP.NEU.FTZ.AND P0, PT, R3, R6, PT ;  /* 0x000000060300720b */ /* 0x000fe40003f1d000 */
[----:B------:R-:W-:Y:S02]  /*0d30*/  SEL R6, R7, RZ, P2 ;  /* 0x000000ff07067207 */ /* 0x000fe40001000000 */
[----:B------:R-:W-:Y:S02]  /*0d40*/  ISETP.NE.AND P1, PT, R8, RZ, P1 ;  /* 0x000000ff0800720c */ /* 0x000fe40000f25270 */
[----:B------:R-:W-:-:S02]  /*0d50*/  SHF.R.U32.HI R6, RZ, R6, R5 ;  /* 0x00000006ff067219 */ /* 0x000fc40000011605 */
[----:B------:R-:W-:Y:S02]  /*0d60*/  PLOP3.LUT P0, PT, P0, P1, PT, 0xf8, 0x8f ;  /* 0x00000000008f781c */ /* 0x000fe40000703f70 */
[----:B------:R-:W-:Y:S02]  /*0d70*/  SHF.R.U32.HI R8, RZ, 0x1, R6 ;  /* 0x00000001ff087819 */ /* 0x000fe40000011606 */
[----:B------:R-:W-:-:S04]  /*0d80*/  SEL R3, RZ, 0x1, !P0 ;  /* 0x00000001ff037807 */ /* 0x000fc80004000000 */
[----:B------:R-:W-:-:S04]  /*0d90*/  LOP3.LUT R3, R3, 0x1, R8, 0xf8, !PT ;  /* 0x0000000103037812 */ /* 0x000fc800078ef808 */
[----:B------:R-:W-:-:S05]  /*0da0*/  LOP3.LUT R3, R3, R6, RZ, 0xc0, !PT ;  /* 0x0000000603037212 */ /* 0x000fca00078ec0ff */
[----:B------:R-:W-:-:S05]  /*0db0*/  IMAD.IADD R3, R8, 0x1, R3 ;  /* 0x0000000108037824 */ /* 0x000fca00078e0203 */
[----:B------:R-:W-:Y:S01]  /*0dc0*/  LOP3.LUT R0, R3, R0, RZ, 0xfc, !PT ;  /* 0x0000000003007212 */ /* 0x000fe200078efcff */
[----:B------:R-:W-:Y:S06]  /*0dd0*/  BRA `(.L_x_17) ;  /* 0x0000000000107947 */ /* 0x000fec0003800000 */
.L_x_16:
[----:B------:R-:W-:-:S04]  /*0de0*/  LOP3.LUT R0, R0, 0x80000000, RZ, 0xc0, !PT ;  /* 0x8000000000007812 */ /* 0x000fc800078ec0ff */
[----:B------:R-:W-:Y:S01]  /*0df0*/  LOP3.LUT R0, R0, 0x7f800000, RZ, 0xfc, !PT ;  /* 0x7f80000000007812 */ /* 0x000fe200078efcff */
[----:B------:R-:W-:Y:S06]  /*0e00*/  BRA `(.L_x_17) ;  /* 0x0000000000047947 */ /* 0x000fec0003800000 */
.L_x_15:
[----:B------:R-:W-:-:S07]  /*0e10*/  LEA R0, R6, R0, 0x17 ;  /* 0x0000000006007211 */ /* 0x000fce00078eb8ff */
.L_x_17:
[----:B------:R-:W-:Y:S05]  /*0e20*/  BSYNC.RECONVERGENT B2 ;  /* 0x0000000000027941 */ /* 0x000fea0003800200 */
.L_x_14:
[----:B------:R-:W-:Y:S05]  /*0e30*/  BRA `(.L_x_18) ;  /* 0x0000000000207947 */ /* 0x000fea0003800000 */
.L_x_13:
[----:B------:R-:W-:-:S04]  /*0e40*/  LOP3.LUT R0, R6, 0x80000000, R3, 0x48, !PT ;  /* 0x8000000006007812 */ /* 0x000fc800078e4803 */
[----:B------:R-:W-:Y:S01]  /*0e50*/  LOP3.LUT R0, R0, 0x7f800000, RZ, 0xfc, !PT ;  /* 0x7f80000000007812 */ /* 0x000fe200078efcff */
[----:B------:R-:W-:Y:S06]  /*0e60*/  BRA `(.L_x_18) ;  /* 0x0000000000147947 */ /* 0x000fec0003800000 */
.L_x_12:
[----:B------:R-:W-:Y:S01]  /*0e70*/  LOP3.LUT R0, R6, 0x80000000, R3, 0x48, !PT ;  /* 0x8000000006007812 */ /* 0x000fe200078e4803 */
[----:B------:R-:W-:Y:S06]  /*0e80*/  BRA `(.L_x_18) ;  /* 0x00000000000c7947 */ /* 0x000fec0003800000 */
.L_x_11:
[----:B------:R-:W0:Y:S01]  /*0e90*/  MUFU.RSQ R0, -QNAN ;  /* 0xffc0000000007908 */ /* 0x000e220000001400 */
[----:B------:R-:W-:Y:S05]  /*0ea0*/  BRA `(.L_x_18) ;  /* 0x0000000000047947 */ /* 0x000fea0003800000 */
.L_x_10:
[----:B------:R-:W-:-:S07]  /*0eb0*/  FADD.FTZ R0, R3, R0 ;  /* 0x0000000003007221 */ /* 0x000fce0000010000 */
.L_x_18:
[----:B------:R-:W-:Y:S05]  /*0ec0*/  BSYNC.RECONVERGENT B1 ;  /* 0x0000000000017941 */ /* 0x000fea0003800200 */
.L_x_8:
[----:B------:R-:W-:-:S04]  /*0ed0*/  HFMA2 R5, -RZ, RZ, 0, 0 ;  /* 0x00000000ff057431 */ /* 0x000fc800000001ff */
[----:B0-----:R-:W-:Y:S05]  /*0ee0*/  RET.REL.NODEC R4 `(_Z13calculateCPmlPfS_i) ;  /* 0xfffffff004447950 */ /* 0x001fea0003c3ffff */
.L_x_19:
[----:B------:R-:W-:-:S00]  /*0ef0*/  BRA `(.L_x_19) ;  /* 0xfffffffc00fc7947 */ /* 0x000fc0000383ffff */
[----:B------:R-:W-:-:S00]  /*0f00*/  NOP ;  /* 0x0000000000007918 */ /* 0x000fc00000000000 */
[----:B------:R-:W-:-:S00]  /*0f10*/  NOP ;  /* 0x0000000000007918 */ /* 0x000fc00000000000 */
[----:B------:R-:W-:-:S00]  /*0f20*/  NOP ;  /* 0x0000000000007918 */ /* 0x000fc00000000000 */
[----:B------:R-:W-:-:S00]  /*0f30*/  NOP ;  /* 0x0000000000007918 */ /* 0x000fc00000000000 */
[----:B------:R-:W-:-:S00]  /*0f40*/  NOP ;  /* 0x0000000000007918 */ /* 0x000fc00000000000 */
[----:B------:R-:W-:-:S00]  /*0f50*/  NOP ;  /* 0x0000000000007918 */ /* 0x000fc00000000000 */
[----:B------:R-:W-:-:S00]  /*0f60*/  NOP ;  /* 0x0000000000007918 */ /* 0x000fc00000000000 */
[----:B------:R-:W-:-:S00]  /*0f70*/  NOP ;  /* 0x0000000000007918 */ /* 0x000fc00000000000 */
.L_x_69:


//--------------------- .text._Z16calculateNMatrixPfS_S_i --------------------------
	.section	.text._Z16calculateNMatrixPfS_S_i,"ax",@progbits
	.align	128
.text._Z16calculateNMatrixPfS_S_i:
        .type           _Z16calculateNMatrixPfS_S_i,@function
        .size           _Z16calculateNMatrixPfS_S_i,(.L_x_71 - _Z16calculateNMatrixPfS_S_i)
        .other          _Z16calculateNMatrixPfS_S_i,@"STO_CUDA_ENTRY STV_DEFAULT"
_Z16calculateNMatrixPfS_S_i:
[----:B------:R-:W-:Y:S01]  /*0000*/  LDC R1, c[0x0][0x37c] ;  /* 0x0000df00ff017b82 */ /* 0x000fe20000000800 */
[----:B------:R-:W0:Y:S07]  /*0010*/  S2R R0, SR_TID.X ;  /* 0x0000000000007919 */ /* 0x000e2e0000002100 */
[----:B------:R-:W0:Y:S01]  /*0020*/  LDC R3, c[0x0][0x360] ;  /* 0x0000d800ff037b82 */ /* 0x000e220000000800 */
[----:B------:R-:W1:Y:S01]  /*0030*/  LDCU UR6, c[0x0][0x398] ;  /* 0x00007300ff0677ac */ /* 0x000e620008000800 */
[----:B------:R-:W2:Y:S06]  /*0040*/  S2R R5, SR_TID.Y ;  /* 0x0000000000057919 */ /* 0x000eac0000002200 */
[----:B------:R-:W0:Y:S08]  /*0050*/  S2UR UR4, SR_CTAID.X ;  /* 0x00000000000479c3 */ /* 0x000e300000002500 */
[----:B------:R-:W2:Y:S08]  /*0060*/  S2UR UR5, SR_CTAID.Y ;  /* 0x00000000000579c3 */ /* 0x000eb00000002600 */
[----:B------:R-:W2:Y:S01]  /*0070*/  LDC R2, c[0x0][0x364] ;  /* 0x0000d900ff027b82 */ /* 0x000ea20000000800 */
[----:B0-----:R-:W-:-:S02]  /*0080*/  IMAD R3, R3, UR4, R0 ;  /* 0x0000000403037c24 */ /* 0x001fc4000f8e0200 */
[----:B--2---:R-:W-:-:S05]  /*0090*/  IMAD R2, R2, UR5, R5 ;  /* 0x0000000502027c24 */ /* 0x004fca000f8e0205 */
[----:B------:R-:W-:-:S04]  /*00a0*/  VIMNMX R0, PT, PT, R3, R2, !PT ;  /* 0x0000000203007248 */ /* 0x000fc80007fe0100 */
[----:B-1----:R-:W-:-:S13]  /*00b0*/  ISETP.GE.AND P0, PT, R0, UR6, PT ;  /* 0x0000000600007c0c */ /* 0x002fda000bf06270 */
[----:B------:R-:W-:Y:S05]  /*00c0*/  @P0 EXIT ;  /* 0x000000000000094d */ /* 0x000fea0003800000 */
[----:B------:R-:W0:Y:S01]  /*00d0*/  LDC.64 R6, c[0x0][0x388] ;  /* 0x0000e200ff067b82 */ /* 0x000e220000000a00 */
[----:B------:R-:W1:Y:S07]  /*00e0*/  LDCU.64 UR4, c[0x0][0x358] ;  /* 0x00006b00ff0477ac */ /* 0x000e6e0008000a00 */
[----:B------:R-:W2:Y:S01]  /*00f0*/  LDC.64 R4, c[0x0][0x380] ;  /* 0x0000e000ff047b82 */ /* 0x000ea20000000a00 */
[----:B------:R-:W-:Y:S02]  /*0100*/  IMAD R2, R2, UR6, R3 ;  /* 0x0000000602027c24 */ /* 0x000fe4000f8e0203 */
[----:B0-----:R-:W-:-:S06]  /*0110*/  IMAD.WIDE R6, R3, 0x4, R6 ;  /* 0x0000000403067825 */ /* 0x001fcc00078e0206 */
[----:B-1----:R-:W3:Y:S01]  /*0120*/  LDG.E R7, desc[UR4][R6.64] ;  /* 0x0000000406077981 */ /* 0x002ee2000c1e1900 */
[----:B--2---:R-:W-:-:S05]  /*0130*/  IMAD.WIDE R4, R2, 0x4, R4 ;  /* 0x0000000402047825 */ /* 0x004fca00078e0204 */
[----:B------:R-:W2:Y:S01]  /*0140*/  LDG.E R0, desc[UR4][R4.64] ;  /* 0x0000000404007981 */ /* 0x000ea2000c1e1900 */
[----:B------:R-:W-:Y:S01]  /*0150*/  BSSY.RECONVERGENT B0, `(.L_x_20) ;  /* 0x000000c000007945 */ /* 0x000fe20003800200 */
[----:B---3--:R-:W0:Y:S08]  /*0160*/  MUFU.RCP R8, R7 ;  /* 0x0000000700087308 */ /* 0x008e300000001000 */
[----:B--2---:R-:W1:Y:S01]  /*0170*/  FCHK P0, R0, R7 ;  /* 0x0000000700007302 */ /* 0x004e620000000000 */
[----:B0-----:R-:W-:-:S04]  /*0180*/  FFMA R3, -R7, R8, 1 ;  /* 0x3f80000007037423 */ /* 0x001fc80000000108 */
[----:B------:R-:W-:-:S04]  /*0190*/  FFMA R3, R8, R3, R8 ;  /* 0x0000000308037223 */ /* 0x000fc80000000008 */
[----:B------:R-:W-:-:S04]  /*01a0*/  FFMA R8, R0, R3, RZ ;  /* 0x0000000300087223 */ /* 0x000fc800000000ff */
[----:B------:R-:W-:-:S04]  /*01b0*/  FFMA R9, -R7, R8, R0 ;  /* 0x0000000807097223 */ /* 0x000fc80000000100 */
[----:B------:R-:W-:Y:S01]  /*01c0*/  FFMA R9, R3, R9, R8 ;  /* 0x0000000903097223 */ /* 0x000fe20000000008 */
[----:B-1----:R-:W-:Y:S06]  /*01d0*/  @!P0 BRA `(.L_x_21) ;  /* 0x00000000000c8947 */ /* 0x002fec0003800000 */
[----:B------:R-:W-:-:S07]  /*01e0*/  MOV R4, 0x200 ;  /* 0x0000020000047802 */ /* 0x000fce0000000f00 */
[----:B------:R-:W-:Y:S05]  /*01f0*/  CALL.REL.NOINC `($__internal_1_$__cuda_sm3x_div_rn_noftz_f32_slowpath) ;  /* 0x0000000000187944 */ /* 0x000fea0003c00000 */
[----:B------:R-:W-:-:S07]  /*0200*/  IMAD.MOV.U32 R9, RZ, RZ, R0 ;  /* 0x000000ffff097224 */ /* 0x000fce00078e0000 */
.L_x_21:
[----:B------:R-:W-:Y:S05]  /*0210*/  BSYNC.RECONVERGENT B0 ;  /* 0x0000000000007941 */ /* 0x000fea0003800200 */
.L_x_20:
[----:B------:R-:W0:Y:S02]  /*0220*/  LDC.64 R4, c[0x0][0x390] ;  /* 0x0000e400ff047b82 */ /* 0x000e240000000a00 */
[----:B0-----:R-:W-:-:S05]  /*0230*/  IMAD.WIDE R2, R2, 0x4, R4 ;  /* 0x0000000402027825 */ /* 0x001fca00078e0204 */
[----:B------:R-:W-:Y:S01]  /*0240*/  STG.E desc[UR4][R2.64], R9 ;  /* 0x0000000902007986 */ /* 0x000fe2000c101904 */
[----:B------:R-:W-:Y:S05]  /*0250*/  EXIT ;  /* 0x000000000000794d */ /* 0x000fea0003800000 */
        .weak           $__internal_1_$__cuda_sm3x_div_rn_noftz_f32_slowpath
        .type           $__internal_1_$__cuda_sm3x_div_rn_noftz_f32_slowpath,@function
        .size           $__internal_1_$__cuda_sm3x_div_rn_noftz_f32_slowpath,(.L_x_71 - $__internal_1_$__cuda_sm3x_div_rn_noftz_f32_slowpath)
$__internal_1_$__cuda_sm3x_div_rn_noftz_f32_slowpath:
[----:B------:R-:W-:Y:S01]  /*0260*/  SHF.R.U32.HI R5, RZ, 0x17, R7 ;  /* 0x00000017ff057819 */ /* 0x000fe20000011607 */
[----:B------:R-:W-:Y:S01]  /*0270*/  BSSY.RECONVERGENT B1, `(.L_x_22) ;  /* 0x0000064000017945 */ /* 0x000fe20003800200 */
[--C-:B------:R-:W-:Y:S01]  /*0280*/  SHF.R.U32.HI R3, RZ, 0x17, R0.reuse ;  /* 0x00000017ff037819 */ /* 0x100fe20000011600 */
[----:B------:R-:W-:Y:S01]  /*0290*/  IMAD.MOV.U32 R8, RZ, RZ, R0 ;  /* 0x000000ffff087224 */ /* 0x000fe200078e0000 */
[----:B------:R-:W-:Y:S02]  /*02a0*/  LOP3.LUT R6, R5, 0xff, RZ, 0xc0, !PT ;  /* 0x000000ff05067812 */ /* 0x000fe400078ec0ff */
[----:B------:R-:W-:-:S03]  /*02b0*/  LOP3.LUT R5, R3, 0xff, RZ, 0xc0, !PT ;  /* 0x000000ff03057812 */ /* 0x000fc600078ec0ff */
[----:B------:R-:W-:Y:S02]  /*02c0*/  VIADD R11, R6, 0xffffffff ;  /* 0xffffffff060b7836 */ /* 0x000fe40000000000 */
[----:B------:R-:W-:-:S03]  /*02d0*/  VIADD R10, R5, 0xffffffff ;  /* 0xffffffff050a7836 */ /* 0x000fc60000000000 */
[----:B------:R-:W-:-:S04]  /*02e0*/  ISETP.GT.U32.AND P0, PT, R11, 0xfd, PT ;  /* 0x000000fd0b00780c */ /* 0x000fc80003f04070 */
[----:B------:R-:W-:-:S13]  /*02f0*/  ISETP.GT.U32.OR P0, PT, R10, 0xfd, P0 ;  /* 0x000000fd0a00780c */ /* 0x000fda0000704470 */
[----:B------:R-:W-:Y:S01]  /*0300*/  @!P0 IMAD.MOV.U32 R9, RZ, RZ, RZ ;  /* 0x000000ffff098224 */ /* 0x000fe200078e00ff */
        /* <DEDUP_REMOVED lines=20> */
[----:B------:R-:W-:Y:S02]  /*0450*/  @P0 IMAD.MOV.U32 R9, RZ, RZ, RZ ;  /* 0x000000ffff090224 */ /* 0x000fe400078e00ff */
[----:B------:R-:W-:Y:S01]  /*0460*/  @!P0 FFMA R8, R0, 1.84467440737095516160e+19, RZ ;  /* 0x5f80000000088823 */ /* 0x000fe200000000ff */
[----:B------:R-:W-:Y:S02]  /*0470*/  @!P0 IMAD.MOV.U32 R9, RZ, RZ, -0x40 ;  /* 0xffffffc0ff098424 */ /* 0x000fe400078e00ff */
[----:B------:R-:W-:Y:S02]  /*0480*/  @!P1 FFMA R7, R3, 1.84467440737095516160e+19, RZ ;  /* 0x5f80000003079823 */ /* 0x000fe400000000ff */
[----:B------:R-:W-:-:S07]  /*0490*/  @!P1 VIADD R9, R9, 0x40 ;  /* 0x0000004009099836 */ /* 0x000fce0000000000 */
.L_x_23:
[----:B------:R-:W-:Y:S01]  /*04a0*/  LEA R0, R6, 0xc0800000, 0x17 ;  /* 0xc080000006007811 */ /* 0x000fe200078eb8ff */
[----:B------:R-:W-:Y:S01]  /*04b0*/  VIADD R5, R5, 0xffffff81 ;  /* 0xffffff8105057836 */ /* 0x000fe20000000000 */
[----:B------:R-:W-:Y:S03]  /*04c0*/  BSSY.RECONVERGENT B2, `(.L_x_28) ;  /* 0x0000035000027945 */ /* 0x000fe60003800200 */
[----:B------:R-:W-:Y:S01]  /*04d0*/  IMAD.IADD R7, R7, 0x1, -R0 ;  /* 0x0000000107077824 */ /* 0x000fe200078e0a00 */
[C---:B------:R-:W-:Y:S01]  /*04e0*/  IADD3 R6, PT, PT, R5.reuse, 0x7f, -R6 ;  /* 0x0000007f05067810 */ /* 0x040fe20007ffe806 */
[----:B------:R-:W-:Y:S02]  /*04f0*/  IMAD R0, R5, -0x800000, R8 ;  /* 0xff80000005007824 */ /* 0x000fe400078e0208 */
[----:B------:R-:W0:Y:S01]  /*0500*/  MUFU.RCP R3, R7 ;  /* 0x0000000700037308 */ /* 0x000e220000001000 */
[----:B------:R-:W-:Y:S01]  /*0510*/  FADD.FTZ R11, -R7, -RZ ;  /* 0x800000ff070b7221 */ /* 0x000fe20000010100 */
[----:B------:R-:W-:-:S03]  /*0520*/  IMAD.IADD R6, R6, 0x1, R9 ;  /* 0x0000000106067824 */ /* 0x000fc600078e0209 */
        /* <DEDUP_REMOVED lines=8> */
[----:B------:R-:W-:-:S05]  /*05b0*/  LOP3.LUT R3, R3, 0xff, RZ, 0xc0, !PT ;  /* 0x000000ff03037812 */ /* 0x000fca00078ec0ff */
[----:B------:R-:W-:-:S04]  /*05c0*/  IMAD.IADD R7, R3, 0x1, R6 ;  /* 0x0000000103077824 */ /* 0x000fc800078e0206 */
        /* <DEDUP_REMOVED lines=16> */
[----:B------:R-:W-:Y:S02]  /*06d0*/  VIADD R8, R7, 0x20 ;  /* 0x0000002007087836 */ /* 0x000fe40000000000 */
[----:B------:R-:W-:Y:S01]  /*06e0*/  LOP3.LUT R5, R5, 0x800000, RZ, 0xfc, !PT ;  /* 0x0080000005057812 */ /* 0x000fe200078efcff */
[----:B------:R-:W-:Y:S01]  /*06f0*/  IMAD.MOV R7, RZ, RZ, -R7 ;  /* 0x000000ffff077224 */ /* 0x000fe200078e0a07 */
[----:B------:R-:W-:-:S02]  /*0700*/  FSETP.NEU.FTZ.AND P0, PT, R3, R6, PT ;  /* 0x000000060300720b */ /* 0x000fc40003f1d000 */
[----:B------:R-:W-:Y:S02]  /*0710*/  SHF.L.U32 R8, R5, R8, RZ ;  /* 0x0000000805087219 */ /* 0x000fe400000006ff */
[----:B------:R-:W-:Y:S02]  /*0720*/  SEL R6, R7, RZ, P2 ;  /* 0x000000ff07067207 */ /* 0x000fe40001000000 */
[----:B------:R-:W-:Y:S02]  /*0730*/  ISETP.NE.AND P1, PT, R8, RZ, P1 ;  /* 0x000000ff0800720c */ /* 0x000fe40000f25270 */
[----:B------:R-:W-:Y:S02]  /*0740*/  SHF.R.U32.HI R6, RZ, R6, R5 ;  /* 0x00000006ff067219 */ /* 0x000fe40000011605 */
[----:B------:R-:W-:Y:S02]  /*0750*/  PLOP3.LUT P0, PT, P0, P1, PT, 0xf8, 0x8f ;  /* 0x00000000008f781c */ /* 0x000fe40000703f70 */
[----:B------:R-:W-:-:S02]  /*0760*/  SHF.R.U32.HI R8, RZ, 0x1, R6 ;  /* 0x00000001ff087819 */ /* 0x000fc40000011606 */
[----:B------:R-:W-:-:S04]  /*0770*/  SEL R3, RZ, 0x1, !P0 ;  /* 0x00000001ff037807 */ /* 0x000fc80004000000 */
[----:B------:R-:W-:-:S04]  /*0780*/  LOP3.LUT R3, R3, 0x1, R8, 0xf8, !PT ;  /* 0x0000000103037812 */ /* 0x000fc800078ef808 */
[----:B------:R-:W-:-:S05]  /*0790*/  LOP3.LUT R3, R3, R6, RZ, 0xc0, !PT ;  /* 0x0000000603037212 */ /* 0x000fca00078ec0ff */
[----:B------:R-:W-:-:S05]  /*07a0*/  IMAD.IADD R3, R8, 0x1, R3 ;  /* 0x0000000108037824 */ /* 0x000fca00078e0203 */
[----:B------:R-:W-:Y:S01]  /*07b0*/  LOP3.LUT R0, R3, R0, RZ, 0xfc, !PT ;  /* 0x0000000003007212 */ /* 0x000fe200078efcff */
[----:B------:R-:W-:Y:S06]  /*07c0*/  BRA `(.L_x_31) ;  /* 0x0000000000107947 */ /* 0x000fec0003800000 */
.L_x_30:
[----:B------:R-:W-:-:S04]  /*07d0*/  LOP3.LUT R0, R0, 0x80000000, RZ, 0xc0, !PT ;  /* 0x8000000000007812 */ /* 0x000fc800078ec0ff */
[----:B------:R-:W-:Y:S01]  /*07e0*/  LOP3.LUT R0, R0, 0x7f800000, RZ, 0xfc, !PT ;  /* 0x7f80000000007812 */ /* 0x000fe200078efcff */
[----:B------:R-:W-:Y:S06]  /*07f0*/  BRA `(.L_x_31) ;  /* 0x0000000000047947 */ /* 0x000fec0003800000 */
.L_x_29:
[----:B------:R-:W-:-:S07]  /*0800*/  IMAD R0, R6, 0x800000, R0 ;  /* 0x0080000006007824 */ /* 0x000fce00078e0200 */
.L_x_31:
[----:B------:R-:W-:Y:S05]  /*0810*/  BSYNC.RECONVERGENT B2 ;  /* 0x0000000000027941 */ /* 0x000fea0003800200 */
.L_x_28:
[----:B------:R-:W-:Y:S05]  /*0820*/  BRA `(.L_x_32) ;  /* 0x0000000000207947 */ /* 0x000fea0003800000 */
.L_x_27:
[----:B------:R-:W-:-:S04]  /*0830*/  LOP3.LUT R0, R7, 0x80000000, R8, 0x48, !PT ;  /* 0x8000000007007812 */ /* 0x000fc800078e4808 */
[----:B------:R-:W-:Y:S01]  /*0840*/  LOP3.LUT R0, R0, 0x7f800000, RZ, 0xfc, !PT ;  /* 0x7f80000000007812 */ /* 0x000fe200078efcff */
[----:B------:R-:W-:Y:S06]  /*0850*/  BRA `(.L_x_32) ;  /* 0x0000000000147947 */ /* 0x000fec0003800000 */
.L_x_26:
[----:B------:R-:W-:Y:S01]  /*0860*/  LOP3.LUT R0, R7, 0x80000000, R8, 0x48, !PT ;  /* 0x8000000007007812 */ /* 0x000fe200078e4808 */
[----:B------:R-:W-:Y:S06]  /*0870*/  BRA `(.L_x_32) ;  /* 0x00000000000c7947 */ /* 0x000fec0003800000 */
.L_x_25:
[----:B------:R-:W0:Y:S01]  /*0880*/  MUFU.RSQ R0, -QNAN ;  /* 0xffc0000000007908 */ /* 0x000e220000001400 */
[----:B------:R-:W-:Y:S05]  /*0890*/  BRA `(.L_x_32) ;  /* 0x0000000000047947 */ /* 0x000fea0003800000 */
.L_x_24:
[----:B------:R-:W-:-:S07]  /*08a0*/  FADD.FTZ R0, R0, R3 ;  /* 0x0000000300007221 */ /* 0x000fce0000010000 */
.L_x_32:
[----:B------:R-:W-:Y:S05]  /*08b0*/  BSYNC.RECONVERGENT B1 ;  /* 0x0000000000017941 */ /* 0x000fea0003800200 */
.L_x_22:
[----:B------:R-:W-:-:S04]  /*08c0*/  IMAD.MOV.U32 R5, RZ, RZ, 0x0 ;  /* 0x00000000ff057424 */ /* 0x000fc800078e00ff */
[----:B0-----:R-:W-:Y:S05]  /*08d0*/  RET.REL.NODEC R4 `(_Z16calculateNMatrixPfS_S_i) ;  /* 0xfffffff404c87950 */ /* 0x001fea0003c3ffff */
.L_x_33:
        /* <DEDUP_REMOVED lines=10> */
.L_x_71:


//--------------------- .text._Z17calculateSUM_LinePfS_i --------------------------
	.section	.text._Z17calculateSUM_LinePfS_i,"ax",@progbits
	.align	128
.text._Z17calculateSUM_LinePfS_i:
        .type           _Z17calculateSUM_LinePfS_i,@function
        .size           _Z17calculateSUM_LinePfS_i,(.L_x_73 - _Z17calculateSUM_LinePfS_i)
        .other          _Z17calculateSUM_LinePfS_i,@"STO_CUDA_ENTRY STV_DEFAULT"
_Z17calculateSUM_LinePfS_i:
[----:B------:R-:W-:Y:S01]  /*0000*/  LDC R1, c[0x0][0x37c] ;  /* 0x0000df00ff017b82 */ /* 0x000fe20000000800 */
[----:B------:R-:W0:Y:S07]  /*0010*/  S2R R2, SR_TID.X ;  /* 0x0000000000027919 */ /* 0x000e2e0000002100 */
[----:B------:R-:W0:Y:S08]  /*0020*/  S2UR UR4, SR_CTAID.X ;  /* 0x00000000000479c3 */ /* 0x000e300000002500 */
[----:B------:R-:W0:Y:S08]  /*0030*/  LDC R3, c[0x0][0x360] ;  /* 0x0000d800ff037b82 */ /* 0x000e300000000800 */
[----:B------:R-:W1:Y:S01]  /*0040*/  LDC R0, c[0x0][0x390] ;  /* 0x0000e400ff007b82 */ /* 0x000e620000000800 */
[----:B0-----:R-:W-:-:S05]  /*0050*/  IMAD R3, R3, UR4, R2 ;  /* 0x0000000403037c24 */ /* 0x001fca000f8e0202 */
[----:B-1----:R-:W-:-:S13]  /*0060*/  ISETP.GE.AND P0, PT, R3, R0, PT ;  /* 0x000000000300720c */ /* 0x002fda0003f06270 */
[----:B------:R-:W-:Y:S05]  /*0070*/  @P0 EXIT ;  /* 0x000000000000094d */ /* 0x000fea0003800000 */
[----:B------:R-:W-:Y:S01]  /*0080*/  ISETP.GE.AND P0, PT, R0, 0x1, PT ;  /* 0x000000010000780c */ /* 0x000fe20003f06270 */
[----:B------:R-:W0:Y:S01]  /*0090*/  LDCU.64 UR4, c[0x0][0x358] ;  /* 0x00006b00ff0477ac */ /* 0x000e220008000a00 */
[----:B------:R-:W-:-:S11]  /*00a0*/  HFMA2 R7, -RZ, RZ, 0, 0 ;  /* 0x00000000ff077431 */ /* 0x000fd600000001ff */
[----:B------:R-:W-:Y:S05]  /*00b0*/  @!P0 BRA `(.L_x_34) ;  /* 0x0000000400fc8947 */ /* 0x000fea0003800000 */
[C---:B------:R-:W-:Y:S02]  /*00c0*/  IADD3 R2, PT, PT, R0.reuse, -0x1, RZ ;  /* 0xffffffff00027810 */ /* 0x040fe40007ffe0ff */
[----:B------:R-:W-:Y:S02]  /*00d0*/  LOP3.LUT R4, R0, 0xf, RZ, 0xc0, !PT ;  /* 0x0000000f00047812 */ /* 0x000fe400078ec0ff */
[----:B------:R-:W-:Y:S02]  /*00e0*/  ISETP.GE.U32.AND P1, PT, R2, 0xf, PT ;  /* 0x0000000f0200780c */ /* 0x000fe40003f26070 */
[----:B------:R-:W-:Y:S02]  /*00f0*/  ISETP.NE.AND P0, PT, R4, RZ, PT ;  /* 0x000000ff0400720c */ /* 0x000fe40003f05270 */
[----:B------:R-:W-:Y:S02]  /*0100*/  MOV R7, RZ ;  /* 0x000000ff00077202 */ /* 0x000fe40000000f00 */
[----:B------:R-:W-:-:S07]  /*0110*/  MOV R5, RZ ;  /* 0x000000ff00057202 */ /* 0x000fce0000000f00 */
[----:B------:R-:W-:Y:S05]  /*0120*/  @!P1 BRA `(.L_x_35) ;  /* 0x0000000000e49947 */ /* 0x000fea0003800000 */
[----:B------:R-:W-:Y:S02]  /*0130*/  LOP3.LUT R5, R0, 0x7ffffff0, RZ, 0xc0, !PT ;  /* 0x7ffffff000057812 */ /* 0x000fe400078ec0ff */
[----:B------:R-:W-:Y:S02]  /*0140*/  MOV R7, RZ ;  /* 0x000000ff00077202 */ /* 0x000fe40000000f00 */
[----:B------:R-:W-:Y:S02]  /*0150*/  MOV R9, R3 ;  /* 0x0000000300097202 */ /* 0x000fe40000000f00 */
[----:B------:R-:W-:-:S07]  /*0160*/  IADD3 R6, PT, PT, -R5, RZ, RZ ;  /* 0x000000ff05067210 */ /* 0x000fce0007ffe1ff */
.L_x_36:
[----:B------:R-:W1:Y:S02]  /*0170*/  LDC.64 R12, c[0x0][0x380] ;  /* 0x0000e000ff0c7b82 */ /* 0x000e640000000a00 */
[----:B-1----:R-:W-:-:S05]  /*0180*/  IMAD.WIDE R12, R9, 0x4, R12 ;  /* 0x00000004090c7825 */ /* 0x002fca00078e020c */
[----:B0-----:R0:W2:Y:S01]  /*0190*/  LDG.E R2, desc[UR4][R12.64] ;  /* 0x000000040c027981 */ /* 0x0010a2000c1e1900 */
[----:B------:R-:W-:-:S04]  /*01a0*/  IMAD.WIDE.U32 R28, R0, 0x4, R12 ;  /* 0x00000004001c7825 */ /* 0x000fc800078e000c */
[C---:B------:R-:W-:Y:S02]  /*01b0*/  IMAD.WIDE.U32 R14, R0.reuse, 0x4, R28 ;  /* 0x00000004000e7825 */ /* 0x040fe400078e001c */
[----:B------:R-:W3:Y:S02]  /*01c0*/  LDG.E R28, desc[UR4][R28.64] ;  /* 0x000000041c1c7981 */ /* 0x000ee4000c1e1900 */
[C---:B------:R-:W-:Y:S02]  /*01d0*/  IMAD.WIDE.U32 R22, R0.reuse, 0x4, R14 ;  /* 0x0000000400167825 */ /* 0x040fe400078e000e */
[----:B------:R1:W4:Y:S04]  /*01e0*/  LDG.E R27, desc[UR4][R14.64] ;  /* 0x000000040e1b7981 */ /* 0x000328000c1e1900 */
[----:B------:R-:W5:Y:S01]  /*01f0*/  LDG.E R26, desc[UR4][R22.64] ;  /* 0x00000004161a7981 */ /* 0x000f62000c1e1900 */
[----:B------:R-:W-:-:S05]  /*0200*/  IMAD.WIDE.U32 R24, R0, 0x4, R22 ;  /* 0x0000000400187825 */ /* 0x000fca00078e0016 */
[----:B------:R-:W5:Y:S01]  /*0210*/  LDG.E R11, desc[UR4][R24.64] ;  /* 0x00000004180b7981 */ /* 0x000f62000c1e1900 */
[----:B------:R-:W-:-:S05]  /*0220*/  IMAD.WIDE.U32 R20, R0, 0x4, R24 ;  /* 0x0000000400147825 */ /* 0x000fca00078e0018 */
[----:B------:R-:W5:Y:S01]  /*0230*/  LDG.E R10, desc[UR4][R20.64] ;  /* 0x00000004140a7981 */ /* 0x000f62000c1e1900 */
[----:B0-----:R-:W-:-:S05]  /*0240*/  IMAD.WIDE.U32 R12, R0, 0x4, R20 ;  /* 0x00000004000c7825 */ /* 0x001fca00078e0014 */
[----:B------:R0:W5:Y:S01]  /*0250*/  LDG.E R8, desc[UR4][R12.64] ;  /* 0x000000040c087981 */ /* 0x000162000c1e1900 */
[----:B------:R-:W-:-:S04]  /*0260*/  IMAD.WIDE.U32 R18, R0, 0x4, R12 ;  /* 0x0000000400127825 */ /* 0x000fc800078e000c */
[C---:B------:R-:W-:Y:S02]  /*0270*/  IMAD.WIDE.U32 R16, R0.reuse, 0x4, R18 ;  /* 0x0000000400107825 */ /* 0x040fe400078e0012 */
[----:B------:R-:W5:Y:S02]  /*0280*/  LDG.E R18, desc[UR4][R18.64] ;  /* 0x0000000412127981 */ /* 0x000f64000c1e1900 */
[C---:B-1----:R-:W-:Y:S02]  /*0290*/  IMAD.WIDE.U32 R14, R0.reuse, 0x4, R16 ;  /* 0x00000004000e7825 */ /* 0x042fe400078e0010 */
[----:B------:R-:W5:Y:S02]  /*02a0*/  LDG.E R16, desc[UR4][R16.64] ;  /* 0x0000000410107981 */ /* 0x000f64000c1e1900 */
[C---:B0-----:R-:W-:Y:S02]  /*02b0*/  IMAD.WIDE.U32 R12, R0.reuse, 0x4, R14 ;  /* 0x00000004000c7825 */ /* 0x041fe400078e000e */
[----:B------:R-:W5:Y:S02]  /*02c0*/  LDG.E R29, desc[UR4][R14.64] ;  /* 0x000000040e1d7981 */ /* 0x000f64000c1e1900 */
[----:B------:R-:W-:-:S02]  /*02d0*/  IMAD.WIDE.U32 R20, R0, 0x4, R12 ;  /* 0x0000000400147825 */ /* 0x000fc400078e000c */
[----:B------:R0:W5:Y:S02]  /*02e0*/  LDG.E R17, desc[UR4][R12.64] ;  /* 0x000000040c117981 */ /* 0x000164000c1e1900 */
[C---:B------:R-:W-:Y:S02]  /*02f0*/  IMAD.WIDE.U32 R22, R0.reuse, 0x4, R20 ;  /* 0x0000000400167825 */ /* 0x040fe400078e0014 */
[----:B------:R-:W5:Y:S02]  /*0300*/  LDG.E R20, desc[UR4][R20.64] ;  /* 0x0000000414147981 */ /* 0x000f64000c1e1900 */
[C---:B------:R-:W-:Y:S02]  /*0310*/  IMAD.WIDE.U32 R24, R0.reuse, 0x4, R22 ;  /* 0x0000000400187825 */ /* 0x040fe400078e0016 */
[----:B------:R-:W5:Y:S02]  /*0320*/  LDG.E R22, desc[UR4][R22.64] ;  /* 0x0000000416167981 */ /* 0x000f64000c1e1900 */
[----:B0-----:R-:W-:-:S02]  /*0330*/  IMAD.WIDE.U32 R12, R0, 0x4, R24 ;  /* 0x00000004000c7825 */ /* 0x001fc400078e0018 */
[----:B------:R-:W5:Y:S02]  /*0340*/  LDG.E R24, desc[UR4][R24.64] ;  /* 0x0000000418187981 */ /* 0x000f64000c1e1900 */
[----:B------:R-:W-:Y:S02]  /*0350*/  IMAD.WIDE.U32 R14, R0, 0x4, R12 ;  /* 0x00000004000e7825 */ /* 0x000fe400078e000c */
[----:B------:R-:W5:Y:S04]  /*0360*/  LDG.E R19, desc[UR4][R12.64] ;  /* 0x000000040c137981 */ /* 0x000f68000c1e1900 */
[----:B------:R-:W5:Y:S01]  /*0370*/  LDG.E R14, desc[UR4][R14.64] ;  /* 0x000000040e0e7981 */ /* 0x000f62000c1e1900 */
[----:B------:R-:W-:-:S04]  /*0380*/  IADD3 R6, PT, PT, R6, 0x10, RZ ;  /* 0x0000001006067810 */ /* 0x000fc80007ffe0ff */
[----:B------:R-:W-:Y:S02]  /*0390*/  ISETP.NE.AND P1, PT, R6, RZ, PT ;  /* 0x000000ff0600720c */ /* 0x000fe40003f25270 */
[----:B------:R-:W-:Y:S01]  /*03a0*/  LEA R9, R0, R9, 0x4 ;  /* 0x0000000900097211 */ /* 0x000fe200078e20ff */
        /* <DEDUP_REMOVED lines=16> */
[----:B------:R-:W-:Y:S06]  /*04b0*/  @P1 BRA `(.L_x_36) ;  /* 0xfffffffc002c1947 */ /* 0x000fec000383ffff */
.L_x_35:
[----:B------:R-:W-:Y:S05]  /*04c0*/  @!P0 BRA `(.L_x_34) ;  /* 0x0000000000f88947 */ /* 0x000fea0003800000 */
[----:B------:R-:W-:Y:S02]  /*04d0*/  ISETP.GE.U32.AND P0, PT, R4, 0x8, PT ;  /* 0x000000080400780c */ /* 0x000fe40003f06070 */
[----:B------:R-:W-:-:S04]  /*04e0*/  LOP3.LUT R2, R0, 0x7, RZ, 0xc0, !PT ;  /* 0x0000000700027812 */ /* 0x000fc800078ec0ff */
[----:B------:R-:W-:-:S07]  /*04f0*/  ISETP.NE.AND P1, PT, R2, RZ, PT ;  /* 0x000000ff0200720c */ /* 0x000fce0003f25270 */
[----:B------:R-:W-:Y:S06]  /*0500*/  @!P0 BRA `(.L_x_37) ;  /* 0x00000000006c8947 */ /* 0x000fec0003800000 */
[----:B------:R-:W1:Y:S01]  /*0510*/  LDC.64 R8, c[0x0][0x380] ;  /* 0x0000e000ff087b82 */ /* 0x000e620000000a00 */
[----:B------:R-:W-:-:S04]  /*0520*/  IMAD R11, R5, R0, R3 ;  /* 0x00000000050b7224 */ /* 0x000fc800078e0203 */
[----:B-1----:R-:W-:-:S04]  /*0530*/  IMAD.WIDE R8, R11, 0x4, R8 ;  /* 0x000000040b087825 */ /* 0x002fc800078e0208 */
[C---:B------:R-:W-:Y:S02]  /*0540*/  IMAD.WIDE.U32 R10, R0.reuse, 0x4, R8 ;  /* 0x00000004000a7825 */ /* 0x040fe400078e0008 */
[----:B0-----:R-:W2:Y:S02]  /*0550*/  LDG.E R8, desc[UR4][R8.64] ;  /* 0x0000000408087981 */ /* 0x001ea4000c1e1900 */
[C---:B------:R-:W-:Y:S02]  /*0560*/  IMAD.WIDE.U32 R12, R0.reuse, 0x4, R10 ;  /* 0x00000004000c7825 */ /* 0x040fe400078e000a */
[----:B------:R-:W3:Y:S02]  /*0570*/  LDG.E R11, desc[UR4][R10.64] ;  /* 0x000000040a0b7981 */ /* 0x000ee4000c1e1900 */
[C---:B------:R-:W-:Y:S02]  /*0580*/  IMAD.WIDE.U32 R14, R0.reuse, 0x4, R12 ;  /* 0x00000004000e7825 */ /* 0x040fe400078e000c */
[----:B------:R-:W4:Y:S02]  /*0590*/  LDG.E R13, desc[UR4][R12.64] ;  /* 0x000000040c0d7981 */ /* 0x000f24000c1e1900 */
[----:B------:R-:W-:-:S02]  /*05a0*/  IMAD.WIDE.U32 R16, R0, 0x4, R14 ;  /* 0x0000000400107825 */ /* 0x000fc400078e000e */
[----:B------:R-:W5:Y:S02]  /*05b0*/  LDG.E R15, desc[UR4][R14.64] ;  /* 0x000000040e0f7981 */ /* 0x000f64000c1e1900 */
[C---:B------:R-:W-:Y:S02]  /*05c0*/  IMAD.WIDE.U32 R18, R0.reuse, 0x4, R16 ;  /* 0x0000000400127825 */ /* 0x040fe400078e0010 */
[----:B------:R-:W5:Y:S02]  /*05d0*/  LDG.E R17, desc[UR4][R16.64] ;  /* 0x0000000410117981 */ /* 0x000f64000c1e1900 */
[C---:B------:R-:W-:Y:S02]  /*05e0*/  IMAD.WIDE.U32 R20, R0.reuse, 0x4, R18 ;  /* 0x0000000400147825 */ /* 0x040fe400078e0012 */
[----:B------:R-:W5:Y:S02]  /*05f0*/  LDG.E R19, desc[UR4][R18.64] ;  /* 0x0000000412137981 */ /* 0x000f64000c1e1900 */
[----:B------:R-:W-:-:S02]  /*0600*/  IMAD.WIDE.U32 R22, R0, 0x4, R20 ;  /* 0x0000000400167825 */ /* 0x000fc400078e0014 */
[----:B------:R-:W5:Y:S04]  /*0610*/  LDG.E R21, desc[UR4][R20.64] ;  /* 0x0000000414157981 */ /* 0x000f68000c1e1900 */
[----:B------:R-:W5:Y:S01]  /*0620*/  LDG.E R23, desc[UR4][R22.64] ;  /* 0x0000000416177981 */ /* 0x000f62000c1e1900 */
[----:B------:R-:W-:Y:S01]  /*0630*/  IADD3 R5, PT, PT, R5, 0x8, RZ ;  /* 0x0000000805057810 */ /* 0x000fe20007ffe0ff */
        /* <DEDUP_REMOVED lines=8> */
.L_x_37:
        /* <DEDUP_REMOVED lines=12> */
[----:B------:R-:W-:Y:S02]  /*0780*/  IMAD.WIDE.U32 R14, R0, 0x4, R12 ;  /* 0x00000004000e7825 */ /* 0x000fe400078e000c */
[----:B------:R-:W4:Y:S04]  /*0790*/  LDG.E R12, desc[UR4][R12.64] ;  /* 0x000000040c0c7981 */ /* 0x000f28000c1e1900 */
[----:B------:R-:W5:Y:S01]  /*07a0*/  LDG.E R14, desc[UR4][R14.64] ;  /* 0x000000040e0e7981 */ /* 0x000f62000c1e1900 */
[----:B------:R-:W-:Y:S01]  /*07b0*/  IADD3 R5, PT, PT, R5, 0x4, RZ ;  /* 0x0000000405057810 */ /* 0x000fe20007ffe0ff */
[----:B--2---:R-:W-:-:S04]  /*07c0*/  FADD R7, R7, R8 ;  /* 0x0000000807077221 */ /* 0x004fc80000000000 */
[----:B---3--:R-:W-:-:S04]  /*07d0*/  FADD R7, R7, R10 ;  /* 0x0000000a07077221 */ /* 0x008fc80000000000 */
[----:B----4-:R-:W-:-:S04]  /*07e0*/  FADD R7, R7, R12 ;  /* 0x0000000c07077221 */ /* 0x010fc80000000000 */
[----:B-----5:R-:W-:-:S07]  /*07f0*/  FADD R7, R7, R14 ;  /* 0x0000000e07077221 */ /* 0x020fce0000000000 */
.L_x_38:
[----:B------:R-:W-:Y:S05]  /*0800*/  @!P1 BRA `(.L_x_34) ;  /* 0x0000000000289947 */ /* 0x000fea0003800000 */
[----:B------:R-:W1:Y:S01]  /*0810*/  LDC.64 R8, c[0x0][0x380] ;  /* 0x0000e000ff087b82 */ /* 0x000e620000000a00 */
[----:B------:R-:W-:Y:S01]  /*0820*/  IMAD R11, R5, R0, R3 ;  /* 0x00000000050b7224 */ /* 0x000fe200078e0203 */
[----:B------:R-:W-:-:S07]  /*0830*/  IADD3 R2, PT, PT, -R4, RZ, RZ ;  /* 0x000000ff04027210 */ /* 0x000fce0007ffe1ff */
.L_x_39:
[----:B-1----:R-:W-:-:S06]  /*0840*/  IMAD.WIDE R4, R11, 0x4, R8 ;  /* 0x000000040b047825 */ /* 0x002fcc00078e0208 */
[----:B0-----:R-:W2:Y:S01]  /*0850*/  LDG.E R4, desc[UR4][R4.64] ;  /* 0x0000000404047981 */ /* 0x001ea2000c1e1900 */
[----:B------:R-:W-:Y:S02]  /*0860*/  IADD3 R2, PT, PT, R2, 0x1, RZ ;  /* 0x0000000102027810 */ /* 0x000fe40007ffe0ff */
[----:B------:R-:W-:Y:S02]  /*0870*/  IADD3 R11, PT, PT, R11, R0, RZ ;  /* 0x000000000b0b7210 */ /* 0x000fe40007ffe0ff */
[----:B------:R-:W-:Y:S01]  /*0880*/  ISETP.NE.AND P0, PT, R2, RZ, PT ;  /* 0x000000ff0200720c */ /* 0x000fe20003f05270 */
[----:B--2---:R-:W-:-:S12]  /*0890*/  FADD R7, R4, R7 ;  /* 0x0000000704077221 */ /* 0x004fd80000000000 */
[----:B------:R-:W-:Y:S05]  /*08a0*/  @P0 BRA `(.L_x_39) ;  /* 0xfffffffc00e40947 */ /* 0x000fea000383ffff */
.L_x_34:
[----:B------:R-:W1:Y:S02]  /*08b0*/  LDC.64 R4, c[0x0][0x388] ;  /* 0x0000e200ff047b82 */ /* 0x000e640000000a00 */
[----:B-1----:R-:W-:-:S05]  /*08c0*/  IMAD.WIDE R2, R3, 0x4, R4 ;  /* 0x0000000403027825 */ /* 0x002fca00078e0204 */
[----:B0-----:R-:W-:Y:S01]  /*08d0*/  STG.E desc[UR4][R2.64], R7 ;  /* 0x0000000702007986 */ /* 0x001fe2000c101904 */
[----:B------:R-:W-:Y:S05]  /*08e0*/  EXIT ;  /* 0x000000000000794d */ /* 0x000fea0003800000 */
.L_x_40:
        /* <DEDUP_REMOVED lines=9> */
.L_x_73:


//--------------------- .text._Z16calculateSUM_RowPfS_i --------------------------
	.section	.text._Z16calculateSUM_RowPfS_i,"ax",@progbits
	.align	128
.text._Z16calculateSUM_RowPfS_i:
        .type           _Z16calculateSUM_RowPfS_i,@function
        .size           _Z16calculateSUM_RowPfS_i,(.L_x_74 - _Z16calculateSUM_RowPfS_i)
        .other          _Z16calculateSUM_RowPfS_i,@"STO_CUDA_ENTRY STV_DEFAULT"
_Z16calculateSUM_RowPfS_i:
        /* <DEDUP_REMOVED lines=15> */
[----:B------:R-:W-:Y:S01]  /*00f0*/  MOV R0, RZ ;  /* 0x000000ff00007202 */ /* 0x000fe20000000f00 */
[----:B------:R-:W-:Y:S02]  /*0100*/  UMOV UR4, URZ ;  /* 0x000000ff00047c82 */ /* 0x000fe40008000000 */
[----:B------:R-:W-:Y:S02]  /*0110*/  UISETP.NE.AND UP0, UPT, UR8, URZ, UPT ;  /* 0x000000ff0800728c */ /* 0x000fe4000bf05270 */
[----:B------:R-:W-:Y:S09]  /*0120*/  BRA.U !UP1, `(.L_x_42) ;  /* 0x0000000109b87547 */ /* 0x000ff2000b800000 */
[----:B------:R-:W1:Y:S01]  /*0130*/  LDCU.64 UR6, c[0x0][0x380] ;  /* 0x00007000ff0677ac */ /* 0x000e620008000a00 */
[----:B------:R-:W-:Y:S02]  /*0140*/  MOV R0, RZ ;  /* 0x000000ff00007202 */ /* 0x000fe40000000f00 */
[----:B------:R-:W-:Y:S01]  /*0150*/  MOV R6, R3 ;  /* 0x0000000300067202 */ /* 0x000fe20000000f00 */
[----:B------:R-:W-:-:S04]  /*0160*/  ULOP3.LUT UR4, UR12, 0x7ffffff0, URZ, 0xc0, !UPT ;  /* 0x7ffffff00c047892 */ /* 0x000fc8000f8ec0ff */
[----:B------:R-:W-:Y:S02]  /*0170*/  UIADD3 UR9, UPT, UPT, -UR4, URZ, URZ ;  /* 0x000000ff04097290 */ /* 0x000fe4000fffe1ff */
[----:B-1----:R-:W-:-:S04]  /*0180*/  UIADD3 UR5, UP1, UPT, UR6, 0x20, URZ ;  /* 0x0000002006057890 */ /* 0x002fc8000ff3e0ff */
[----:B------:R-:W-:-:S12]  /*0190*/  UIADD3.X UR6, UPT, UPT, URZ, UR7, URZ, UP1, !UPT ;  /* 0x00000007ff067290 */ /* 0x000fd80008ffe4ff */
.L_x_43:
[----:B------:R-:W-:Y:S02]  /*01a0*/  MOV R4, UR5 ;  /* 0x0000000500047c02 */ /* 0x000fe40008000f00 */
[----:B------:R-:W-:-:S03]  /*01b0*/  MOV R5, UR6 ;  /* 0x0000000600057c02 */ /* 0x000fc60008000f00 */
        /* <DEDUP_REMOVED lines=37> */
.L_x_42:
        /* <DEDUP_REMOVED lines=25> */
.L_x_44:
        /* <DEDUP_REMOVED lines=17> */
.L_x_45:
[----:B------:R-:W-:Y:S05]  /*06b0*/  BRA.U !UP1, `(.L_x_41) ;  /* 0x0000000109287547 */ /* 0x000fea000b800000 */
[----:B------:R-:W1:Y:S01]  /*06c0*/  LDC.64 R6, c[0x0][0x380] ;  /* 0x0000e000ff067b82 */ /* 0x000e620000000a00 */
[----:B------:R-:W-:Y:S01]  /*06d0*/  IADD3 R3, PT, PT, R3, UR4, RZ ;  /* 0x0000000403037c10 */ /* 0x000fe2000fffe0ff */
[----:B------:R-:W-:-:S12]  /*06e0*/  UIADD3 UR5, UPT, UPT, -UR5, URZ, URZ ;  /* 0x000000ff05057290 */ /* 0x000fd8000fffe1ff */
.L_x_46:
[----:B-1----:R-:W-:-:S06]  /*06f0*/  IMAD.WIDE R4, R3, 0x4, R6 ;  /* 0x0000000403047825 */ /* 0x002fcc00078e0206 */
[----:B0-----:R-:W2:Y:S01]  /*0700*/  LDG.E R5, desc[UR10][R4.64] ;  /* 0x0000000a04057981 */ /* 0x001ea2000c1e1900 */
[----:B------:R-:W-:Y:S01]  /*0710*/  UIADD3 UR5, UPT, UPT, UR5, 0x1, URZ ;  /* 0x0000000105057890 */ /* 0x000fe2000fffe0ff */
[----:B------:R-:W-:-:S03]  /*0720*/  IADD3 R3, PT, PT, R3, 0x1, RZ ;  /* 0x0000000103037810 */ /* 0x000fc60007ffe0ff */
[----:B------:R-:W-:Y:S01]  /*0730*/  UISETP.NE.AND UP0, UPT, UR5, URZ, UPT ;  /* 0x000000ff0500728c */ /* 0x000fe2000bf05270 */
[----:B--2---:R-:W-:-:S08]  /*0740*/  FADD R0, R5, R0 ;  /* 0x0000000005007221 */ /* 0x004fd00000000000 */
[----:B------:R-:W-:Y:S05]  /*0750*/  BRA.U UP0, `(.L_x_46) ;  /* 0xfffffffd00e47547 */ /* 0x000fea000b83ffff */
.L_x_41:
[----:B------:R-:W1:Y:S02]  /*0760*/  LDC.64 R4, c[0x0][0x388] ;  /* 0x0000e200ff047b82 */ /* 0x000e640000000a00 */
[----:B-1----:R-:W-:-:S05]  /*0770*/  IMAD.WIDE R2, R2, 0x4, R4 ;  /* 0x0000000402027825 */ /* 0x002fca00078e0204 */
[----:B0-----:R-:W-:Y:S01]  /*0780*/  STG.E desc[UR10][R2.64], R0 ;  /* 0x0000000002007986 */ /* 0x001fe2000c10190a */
[----:B------:R-:W-:Y:S05]  /*0790*/  EXIT ;  /* 0x000000000000794d */ /* 0x000fea0003800000 */
.L_x_47:
        /* <DEDUP_REMOVED lines=14> */
.L_x_74:


//--------------------- .text._Z16acquisitonKernelPfS_S_ii --------------------------
	.section	.text._Z16acquisitonKernelPfS_S_ii,"ax",@progbits
	.align	128
.text._Z16acquisitonKernelPfS_S_ii:
        .type           _Z16acquisitonKernelPfS_S_ii,@function
        .size           _Z16acquisitonKernelPfS_S_ii,(.L_x_75 - _Z16acquisitonKernelPfS_S_ii)
        .other          _Z16acquisitonKernelPfS_S_ii,@"STO_CUDA_ENTRY STV_DEFAULT"
_Z16acquisitonKernelPfS_S_ii:
[----:B------:R-:W0:Y:S01]  /*0000*/  LDC R1, c[0x0][0x37c] ;  /* 0x0000df00ff017b82 */ /* 0x000e220000000800 */
[----:B------:R-:W1:Y:S01]  /*0010*/  S2R R0, SR_TID.Y ;  /* 0x0000000000007919 */ /* 0x000e620000002200 */
[----:B------:R-:W2:Y:S06]  /*0020*/  LDCU UR5, c[0x0][0x2fc] ;  /* 0x00005f80ff0577ac */ /* 0x000eac0008000800 */
[----:B------:R-:W3:Y:S01]  /*0030*/  LDC R2, c[0x0][0x360] ;  /* 0x0000d800ff027b82 */ /* 0x000ee20000000800 */
[----:B0-----:R-:W-:Y:S01]  /*0040*/  VIADD R1, R1, 0xffffffe0 ;  /* 0xffffffe001017836 */ /* 0x001fe20000000000 */
[----:B------:R-:W3:Y:S01]  /*0050*/  S2R R5, SR_TID.X ;  /* 0x0000000000057919 */ /* 0x000ee20000002100 */
[----:B------:R-:W0:Y:S01]  /*0060*/  LDCU.64 UR10, c[0x0][0x398] ;  /* 0x00007300ff0a77ac */ /* 0x000e220008000a00 */
[----:B------:R-:W4:Y:S01]  /*0070*/  S2R R4, SR_TID.Z ;  /* 0x0000000000047919 */ /* 0x000f220000002300 */
[----:B------:R-:W5:Y:S03]  /*0080*/  LDCU UR4, c[0x0][0x2f8] ;  /* 0x00005f00ff0477ac */ /* 0x000f660008000800 */
[----:B------:R-:W1:Y:S08]  /*0090*/  S2UR UR7, SR_CTAID.Y ;  /* 0x00000000000779c3 */ /* 0x000e700000002600 */
[----:B------:R-:W1:Y:S08]  /*00a0*/  LDC R3, c[0x0][0x364] ;  /* 0x0000d900ff037b82 */ /* 0x000e700000000800 */
[----:B------:R-:W3:Y:S01]  /*00b0*/  S2UR UR6, SR_CTAID.X ;  /* 0x00000000000679c3 */ /* 0x000ee20000002500 */
[----:B-----5:R-:W-:-:S05]  /*00c0*/  IADD3 R6, P1, PT, R1, UR4, RZ ;  /* 0x0000000401067c10 */ /* 0x020fca000ff3e0ff */
[----:B--2---:R-:W-:Y:S02]  /*00d0*/  IMAD.X R7, RZ, RZ, UR5, P1 ;  /* 0x00000005ff077e24 */ /* 0x004fe400088e06ff */
[----:B------:R-:W4:Y:S08]  /*00e0*/  S2UR UR8, SR_CTAID.Z ;  /* 0x00000000000879c3 */ /* 0x000f300000002700 */
[----:B------:R-:W4:Y:S01]  /*00f0*/  LDC R11, c[0x0][0x368] ;  /* 0x0000da00ff0b7b82 */ /* 0x000f220000000800 */
[----:B-1----:R-:W-:-:S05]  /*0100*/  IMAD R3, R3, UR7, R0 ;  /* 0x0000000703037c24 */ /* 0x002fca000f8e0200 */
[----:B0-----:R-:W-:Y:S01]  /*0110*/  ISETP.GE.AND P0, PT, R3, UR11, PT ;  /* 0x0000000b03007c0c */ /* 0x001fe2000bf06270 */
[----:B---3--:R-:W-:-:S05]  /*0120*/  IMAD R2, R2, UR6, R5 ;  /* 0x0000000602027c24 */ /* 0x008fca000f8e0205 */
[----:B------:R-:W-:Y:S01]  /*0130*/  ISETP.GE.OR P0, PT, R2, UR10, P0 ;  /* 0x0000000a02007c0c */ /* 0x000fe20008706670 */
[----:B----4-:R-:W-:-:S05]  /*0140*/  IMAD R11, R11, UR8, R4 ;  /* 0x000000080b0b7c24 */ /* 0x010fca000f8e0204 */
[----:B------:R-:W-:-:S13]  /*0150*/  ISETP.GE.OR P0, PT, R11, UR11, P0 ;  /* 0x0000000b0b007c0c */ /* 0x000fda0008706670 */
[----:B------:R-:W-:Y:S05]  /*0160*/  @P0 EXIT ;  /* 0x000000000000094d */ /* 0x000fea0003800000 */
[----:B------:R-:W0:Y:S01]  /*0170*/  LDC.64 R8, c[0x0][0x380] ;  /* 0x0000e000ff087b82 */ /* 0x000e220000000a00 */
[----:B------:R-:W1:Y:S01]  /*0180*/  LDCU.64 UR4, c[0x0][0x358] ;  /* 0x00006b00ff0477ac */ /* 0x000e620008000a00 */
[--C-:B------:R-:W-:Y:S02]  /*0190*/  IMAD R5, R3, UR10, R2.reuse ;  /* 0x0000000a03057c24 */ /* 0x100fe4000f8e0202 */
[----:B------:R-:W-:Y:S02]  /*01a0*/  IMAD R13, R11, UR10, R2 ;  /* 0x0000000a0b0d7c24 */ /* 0x000fe4000f8e0202 */
[----:B0-----:R-:W-:-:S04]  /*01b0*/  IMAD.WIDE R4, R5, 0x4, R8 ;  /* 0x0000000405047825 */ /* 0x001fc800078e0208 */
[----:B------:R-:W-:Y:S02]  /*01c0*/  IMAD.WIDE R8, R13, 0x4, R8 ;  /* 0x000000040d087825 */ /* 0x000fe400078e0208 */
[----:B-1----:R-:W2:Y:S04]  /*01d0*/  LDG.E R4, desc[UR4][R4.64] ;  /* 0x0000000404047981 */ /* 0x002ea8000c1e1900 */
[----:B------:R-:W2:Y:S01]  /*01e0*/  LDG.E R13, desc[UR4][R8.64] ;  /* 0x00000004080d7981 */ /* 0x000ea2000c1e1900 */
[----:B------:R-:W-:Y:S01]  /*01f0*/  IMAD R12, R2, UR10, R3 ;  /* 0x0000000a020c7c24 */ /* 0x000fe2000f8e0203 */
[----:B------:R-:W-:Y:S01]  /*0200*/  BSSY.RECONVERGENT B0, `(.L_x_48) ;  /* 0x0000033000007945 */ /* 0x000fe20003800200 */
[----:B------:R-:W-:Y:S02]  /*0210*/  IMAD.MOV.U32 R0, RZ, RZ, 0x3f800000 ;  /* 0x3f800000ff007424 */ /* 0x000fe400078e00ff */
[----:B------:R-:W-:Y:S01]  /*0220*/  IMAD R12, R12, UR11, R11 ;  /* 0x0000000b0c0c7c24 */ /* 0x000fe2000f8e020b */
[----:B--2---:R-:W-:-:S13]  /*0230*/  FSETP.NEU.AND P0, PT, R4, R13, PT ;  /* 0x0000000d0400720b */ /* 0x004fda0003f0d000 */
[----:B------:R-:W-:Y:S05]  /*0240*/  @!P0 BRA `(.L_x_49) ;  /* 0x0000000000b88947 */ /* 0x000fea0003800000 */
[----:B------:R-:W0:Y:S02]  /*0250*/  LDC.64 R8, c[0x0][0x388] ;  /* 0x0000e200ff087b82 */ /* 0x000e240000000a00 */
[----:B0-----:R-:W-:-:S06]  /*0260*/  IMAD.WIDE R8, R2, 0x4, R8 ;  /* 0x0000000402087825 */ /* 0x001fcc00078e0208 */
[----:B------:R-:W2:Y:S01]  /*0270*/  LDG.E R9, desc[UR4][R8.64] ;  /* 0x0000000408097981 */ /* 0x000ea2000c1e1900 */
[----:B------:R-:W-:Y:S01]  /*0280*/  BSSY.RELIABLE B1, `(.L_x_50) ;  /* 0x0000018000017945 */ /* 0x000fe20003800100 */
[----:B--2---:R-:W-:-:S13]  /*0290*/  FSETP.NEU.AND P1, PT, R9, -1, PT ;  /* 0xbf8000000900780b */ /* 0x004fda0003f2d000 */
[----:B------:R-:W-:Y:S01]  /*02a0*/  @!P1 IMAD.MOV.U32 R5, RZ, RZ, 0x41100000 ;  /* 0x41100000ff059424 */ /* 0x000fe200078e00ff */
[----:B------:R-:W-:-:S04]  /*02b0*/  @!P1 FSETP.GT.AND P0, PT, R4, R13, PT ;  /* 0x0000000d0400920b */ /* 0x000fc80003f04000 */
[----:B------:R-:W-:Y:S01]  /*02c0*/  @!P1 FSEL R5, R5, 0.11111111193895339966, P0 ;  /* 0x3de38e3905059808 */ /* 0x000fe20000000000 */
[----:B------:R-:W-:Y:S08]  /*02d0*/  @!P1 BRA `(.L_x_51) ;  /* 0x0000000000489947 */ /* 0x000ff00003800000 */
[----:B------:R-:W0:Y:S01]  /*02e0*/  MUFU.RCP R8, R9 ;  /* 0x0000000900087308 */ /* 0x000e220000001000 */
[----:B------:R-:W-:Y:S01]  /*02f0*/  FADD R4, R4, -R13 ;  /* 0x8000000d04047221 */ /* 0x000fe20000000000 */
[----:B------:R-:W-:Y:S06]  /*0300*/  BSSY.RECONVERGENT B2, `(.L_x_52) ;  /* 0x000000c000027945 */ /* 0x000fec0003800200 */
[----:B------:R-:W1:Y:S01]  /*0310*/  FCHK P0, R4, R9 ;  /* 0x0000000904007302 */ /* 0x000e620000000000 */
[----:B0-----:R-:W-:-:S04]  /*0320*/  FFMA R5, -R9, R8, 1 ;  /* 0x3f80000009057423 */ /* 0x001fc80000000108 */
[----:B------:R-:W-:-:S04]  /*0330*/  FFMA R5, R8, R5, R8 ;  /* 0x0000000508057223 */ /* 0x000fc80000000008 */
[----:B------:R-:W-:-:S04]  /*0340*/  FFMA R8, R4, R5, RZ ;  /* 0x0000000504087223 */ /* 0x000fc800000000ff */
[----:B------:R-:W-:-:S04]  /*0350*/  FFMA R10, -R9, R8, R4 ;  /* 0x00000008090a7223 */ /* 0x000fc80000000104 */
[----:B------:R-:W-:Y:S01]  /*0360*/  FFMA R5, R5, R10, R8 ;  /* 0x0000000a05057223 */ /* 0x000fe20000000008 */
[----:B-1----:R-:W-:Y:S06]  /*0370*/  @!P0 BRA `(.L_x_53) ;  /* 0x0000000000108947 */ /* 0x002fec0003800000 */
[----:B------:R-:W-:Y:S01]  /*0380*/  IMAD.MOV.U32 R5, RZ, RZ, R9 ;  /* 0x000000ffff057224 */ /* 0x000fe200078e0009 */
[----:B------:R-:W-:-:S07]  /*0390*/  MOV R8, 0x3b0 ;  /* 0x000003b000087802 */ /* 0x000fce0000000f00 */
[----:B------:R-:W-:Y:S05]  /*03a0*/  CALL.REL.NOINC `($__internal_2_$__cuda_sm3x_div_rn_noftz_f32_slowpath) ;  /* 0x0000000000ac7944 */ /* 0x000fea0003c00000 */
[----:B------:R-:W-:-:S07]  /*03b0*/  IMAD.MOV.U32 R5, RZ, RZ, R4 ;  /* 0x000000ffff057224 */ /* 0x000fce00078e0004 */
.L_x_53:
[----:B------:R-:W-:Y:S05]  /*03c0*/  BSYNC.RECONVERGENT B2 ;  /* 0x0000000000027941 */ /* 0x000fea0003800200 */
.L_x_52:
[----:B------:R-:W-:-:S13]  /*03d0*/  FSETP.NEU.AND P0, PT, R5, RZ, PT ;  /* 0x000000ff0500720b */ /* 0x000fda0003f0d000 */
[----:B------:R-:W-:Y:S05]  /*03e0*/  @!P0 BREAK.RELIABLE B1 ;  /* 0x0000000000018942 */ /* 0x000fea0003800100 */
[----:B------:R-:W-:Y:S05]  /*03f0*/  @!P0 BRA `(.L_x_49) ;  /* 0x00000000004c8947 */ /* 0x000fea0003800000 */
.L_x_51:
[----:B------:R-:W-:Y:S05]  /*0400*/  BSYNC.RELIABLE B1 ;  /* 0x0000000000017941 */ /* 0x000fea0003800100 */
.L_x_50:
[----:B------:R-:W0:Y:S01]  /*0410*/  MUFU.RCP R0, R5 ;  /* 0x0000000500007308 */ /* 0x000e220000001000 */
[----:B------:R-:W-:Y:S01]  /*0420*/  UMOV UR6, 0x3f800000 ;  /* 0x3f80000000067882 */ /* 0x000fe20000000000 */
[----:B------:R-:W-:Y:S01]  /*0430*/  BSSY.RECONVERGENT B1, `(.L_x_54) ;  /* 0x000000e000017945 */ /* 0x000fe20003800200 */
[----:B------:R-:W-:Y:S01]  /*0440*/  IMAD.U32 R8, RZ, RZ, UR6 ;  /* 0x00000006ff087e24 */ /* 0x000fe2000f8e00ff */
[----:B------:R-:W-:-:S04]  /*0450*/  FSETP.GEU.AND P2, PT, R5, RZ, PT ;  /* 0x000000ff0500720b */ /* 0x000fc80003f4e000 */
[----:B------:R-:W1:Y:S01]  /*0460*/  FCHK P0, -R8, R5 ;  /* 0x0000000508007302 */ /* 0x000e620000000100 */
[----:B0-----:R-:W-:-:S04]  /*0470*/  FFMA R9, R0, -R5, 1 ;  /* 0x3f80000000097423 */ /* 0x001fc80000000805 */
[----:B------:R-:W-:-:S04]  /*0480*/  FFMA R0, R0, R9, R0 ;  /* 0x0000000900007223 */ /* 0x000fc80000000000 */
[----:B------:R-:W-:-:S04]  /*0490*/  FFMA R4, R0, -1, RZ ;  /* 0xbf80000000047823 */ /* 0x000fc800000000ff */
[----:B------:R-:W-:-:S04]  /*04a0*/  FFMA R9, R4, -R5, -1 ;  /* 0xbf80000004097423 */ /* 0x000fc80000000805 */
[----:B------:R-:W-:Y:S01]  /*04b0*/  FFMA R0, R0, R9, R4 ;  /* 0x0000000900007223 */ /* 0x000fe20000000004 */
[----:B-1----:R-:W-:Y:S06]  /*04c0*/  @!P0 BRA `(.L_x_55) ;  /* 0x0000000000108947 */ /* 0x002fec0003800000 */
[----:B------:R-:W-:Y:S01]  /*04d0*/  IMAD.MOV.U32 R4, RZ, RZ, -0x40800000 ;  /* 0xbf800000ff047424 */ /* 0x000fe200078e00ff */
[----:B------:R-:W-:-:S07]  /*04e0*/  MOV R8, 0x500 ;  /* 0x0000050000087802 */ /* 0x000fce0000000f00 */
[----:B------:R-:W-:Y:S05]  /*04f0*/  CALL.REL.NOINC `($__internal_2_$__cuda_sm3x_div_rn_noftz_f32_slowpath) ;  /* 0x0000000000587944 */ /* 0x000fea0003c00000 */
[----:B------:R-:W-:-:S07]  /*0500*/  IMAD.MOV.U32 R0, RZ, RZ, R4 ;  /* 0x000000ffff007224 */ /* 0x000fce00078e0004 */
.L_x_55:
[----:B------:R-:W-:Y:S05]  /*0510*/  BSYNC.RECONVERGENT B1 ;  /* 0x0000000000017941 */ /* 0x000fea0003800200 */
.L_x_54:
[----:B------:R-:W-:-:S07]  /*0520*/  FSEL R0, R0, R5, !P2 ;  /* 0x0000000500007208 */ /* 0x000fce0005000000 */
.L_x_49:
[----:B------:R-:W-:Y:S05]  /*0530*/  BSYNC.RECONVERGENT B0 ;  /* 0x0000000000007941 */ /* 0x000fea0003800200 */
.L_x_48:
[----:B------:R-:W-:Y:S05]  /*0540*/  WARPSYNC.ALL ;  /* 0x0000000000007948 */ /* 0x000fea0003800000 */
[----:B------:R-:W0:Y:S01]  /*0550*/  LDC.64 R14, c[0x0][0x390] ;  /* 0x0000e400ff0e7b82 */ /* 0x000e220000000a00 */
[----:B------:R-:W1:Y:S01]  /*0560*/  F2F.F64.F32 R8, R0 ;  /* 0x0000000000087310 */ /* 0x000e620000201800 */
[----:B------:R-:W-:Y:S01]  /*0570*/  MOV R13, 0x8 ;  /* 0x00000008000d7802 */ /* 0x000fe20000000f00 */
[----:B------:R2:W-:Y:S01]  /*0580*/  STL.64 [R1], R2 ;  /* 0x0000000201007387 */ /* 0x0005e20000100a00 */
[----:B------:R-:W3:Y:S03]  /*0590*/  LDCU.64 UR6, c[0x4][URZ] ;  /* 0x01000000ff0677ac */ /* 0x000ee60008000a00 */
[----:B------:R2:W-:Y:S01]  /*05a0*/  STL [R1+0x8], R12 ;  /* 0x0000080c01007387 */ /* 0x0005e20000100800 */
[----:B------:R2:W4:Y:S01]  /*05b0*/  LDC.64 R16, c[0x4][R13] ;  /* 0x010000000d107b82 */ /* 0x0005220000000a00 */
[----:B-1----:R-:W-:Y:S01]  /*05c0*/  IMAD.MOV.U32 R10, RZ, RZ, R8 ;  /* 0x000000ffff0a7224 */ /* 0x002fe200078e0008 */
[----:B------:R-:W-:-:S05]  /*05d0*/  MOV R11, R9 ;  /* 0x00000009000b7202 */ /* 0x000fca0000000f00 */
[----:B------:R2:W-:Y:S01]  /*05e0*/  STL.128 [R1+0x10], R8 ;  /* 0x0000100801007387 */ /* 0x0005e20000100c00 */
[----:B---3--:R-:W-:Y:S02]  /*05f0*/  IMAD.U32 R4, RZ, RZ, UR6 ;  /* 0x00000006ff047e24 */ /* 0x008fe4000f8e00ff */
[----:B0-----:R-:W-:-:S04]  /*0600*/  IMAD.WIDE R14, R12, 0x4, R14 ;  /* 0x000000040c0e7825 */ /* 0x001fc800078e020e */
[----:B------:R-:W-:Y:S01]  /*0610*/  IMAD.U32 R5, RZ, RZ, UR7 ;  /* 0x00000007ff057e24 */ /* 0x000fe2000f8e00ff */
[----:B------:R2:W-:Y:S06]  /*0620*/  STG.E desc[UR4][R14.64], R0 ;  /* 0x000000000e007986 */ /* 0x0005ec000c101904 */
[----:B------:R-:W-:-:S07]  /*0630*/  LEPC R20, `(.L_x_56) ;  /* 0x000000001014794e */ /* 0x000fce0000000000 */
[----:B--2-4-:R-:W-:Y:S05]  /*0640*/  CALL.ABS.NOINC R16 ;  /* 0x0000000010007343 */ /* 0x014fea0003c00000 */
.L_x_56:
[----:B------:R-:W-:Y:S05]  /*0650*/  EXIT ;  /* 0x000000000000794d */ /* 0x000fea0003800000 */
        .weak           $__internal_2_$__cuda_sm3x_div_rn_noftz_f32_slowpath
        .type           $__internal_2_$__cuda_sm3x_div_rn_noftz_f32_slowpath,@function
        .size           $__internal_2_$__cuda_sm3x_div_rn_noftz_f32_slowpath,(.L_x_75 - $__internal_2_$__cuda_sm3x_div_rn_noftz_f32_slowpath)
$__internal_2_$__cuda_sm3x_div_rn_noftz_f32_slowpath:
[--C-:B------:R-:W-:Y:S01]  /*0660*/  SHF.R.U32.HI R10, RZ, 0x17, R5.reuse ;  /* 0x00000017ff0a7819 */ /* 0x100fe20000011605 */
[----:B------:R-:W-:Y:S01]  /*0670*/  BSSY.RECONVERGENT B3, `(.L_x_57) ;  /* 0x0000063000037945 */ /* 0x000fe20003800200 */
[----:B------:R-:W-:Y:S01]  /*0680*/  SHF.R.U32.HI R9, RZ, 0x17, R4 ;  /* 0x00000017ff097819 */ /* 0x000fe20000011604 */
        /* <DEDUP_REMOVED lines=9> */
[----:B------:R-:W-:Y:S02]  /*0720*/  FSETP.GTU.FTZ.AND P0, PT, |R4|, +INF , PT ;  /* 0x7f8000000400780b */ /* 0x000fe40003f1c200 */
        /* <DEDUP_REMOVED lines=20> */
[----:B------:R-:W-:Y:S01]  /*0870*/  @!P1 FFMA R11, R5, 1.84467440737095516160e+19, RZ ;  /* 0x5f800000050b9823 */ /* 0x000fe200000000ff */
[----:B------:R-:W-:-:S07]  /*0880*/  @!P1 VIADD R9, R9, 0x40 ;  /* 0x0000004009099836 */ /* 0x000fce0000000000 */
.L_x_58:
[----:B------:R-:W-:Y:S01]  /*0890*/  LEA R14, R10, 0xc0800000, 0x17 ;  /* 0xc08000000a0e7811 */ /* 0x000fe200078eb8ff */
[----:B------:R-:W-:Y:S04]  /*08a0*/  BSSY.RECONVERGENT B4, `(.L_x_63) ;  /* 0x0000036000047945 */ /* 0x000fe80003800200 */
[----:B------:R-:W-:Y:S02]  /*08b0*/  IMAD.IADD R14, R11, 0x1, -R14 ;  /* 0x000000010b0e7824 */ /* 0x000fe400078e0a0e */
[----:B------:R-:W-:Y:S02]  /*08c0*/  VIADD R11, R16, 0xffffff81 ;  /* 0xffffff81100b7836 */ /* 0x000fe40000000000 */
[----:B------:R0:W1:Y:S01]  /*08d0*/  MUFU.RCP R13, R14 ;  /* 0x0000000e000d7308 */ /* 0x0000620000001000 */
[----:B------:R-:W-:Y:S01]  /*08e0*/  FADD.FTZ R15, -R14, -RZ ;  /* 0x800000ff0e0f7221 */ /* 0x000fe20000010100 */
[C---:B------:R-:W-:Y:S01]  /*08f0*/  IMAD R4, R11.reuse, -0x800000, R4 ;  /* 0xff8000000b047824 */ /* 0x040fe200078e0204 */
[----:B0-----:R-:W-:-:S05]  /*0900*/  IADD3 R14, PT, PT, R11, 0x7f, -R10 ;  /* 0x0000007f0b0e7810 */ /* 0x001fca0007ffe80a */
[----:B------:R-:W-:Y:S02]  /*0910*/  IMAD.IADD R9, R14, 0x1, R9 ;  /* 0x000000010e097824 */ /* 0x000fe400078e0209 */
[----:B-1----:R-:W-:-:S04]  /*0920*/  FFMA R16, R13, R15, 1 ;  /* 0x3f8000000d107423 */ /* 0x002fc8000000000f */
        /* <DEDUP_REMOVED lines=8> */
[----:B------:R-:W-:-:S05]  /*09b0*/  IMAD.IADD R15, R10, 0x1, R9 ;  /* 0x000000010a0f7824 */ /* 0x000fca00078e0209 */
[----:B------:R-:W-:-:S04]  /*09c0*/  IADD3 R10, PT, PT, R15, -0x1, RZ ;  /* 0xffffffff0f0a7810 */ /* 0x000fc80007ffe0ff */
        /* <DEDUP_REMOVED lines=10> */
[C---:B------:R-:W-:Y:S02]  /*0a70*/  VIADD R14, R15.reuse, 0x20 ;  /* 0x000000200f0e7836 */ /* 0x040fe40000000000 */
[CCC-:B------:R-:W-:Y:S01]  /*0a80*/  FFMA.RM R10, R18.reuse, R16.reuse, R13.reuse ;  /* 0x00000010120a7223 */ /* 0x1c0fe2000000400d */
[----:B------:R-:W-:Y:S02]  /*0a90*/  ISETP.NE.AND P3, PT, R15, RZ, PT ;  /* 0x000000ff0f00720c */ /* 0x000fe40003f65270 */
[----:B------:R-:W-:Y:S01]  /*0aa0*/  LOP3.LUT R11, R9, 0x7fffff, RZ, 0xc0, !PT ;  /* 0x007fffff090b7812 */ /* 0x000fe200078ec0ff */
[----:B------:R-:W-:Y:S01]  /*0ab0*/  FFMA.RP R9, R18, R16, R13 ;  /* 0x0000001012097223 */ /* 0x000fe2000000800d */
[----:B------:R-:W-:Y:S01]  /*0ac0*/  IMAD.MOV R13, RZ, RZ, -R15 ;  /* 0x000000ffff0d7224 */ /* 0x000fe200078e0a0f */
[----:B------:R-:W-:Y:S02]  /*0ad0*/  ISETP.NE.AND P1, PT, R15, RZ, PT ;  /* 0x000000ff0f00720c */ /* 0x000fe40003f25270 */
[----:B------:R-:W-:-:S02]  /*0ae0*/  LOP3.LUT R11, R11, 0x800000, RZ, 0xfc, !PT ;  /* 0x008000000b0b7812 */ /* 0x000fc400078efcff */
[----:B------:R-:W-:Y:S02]  /*0af0*/  FSETP.NEU.FTZ.AND P0, PT, R9, R10, PT ;  /* 0x0000000a0900720b */ /* 0x000fe40003f1d000 */
[----:B------:R-:W-:Y:S02]  /*0b00*/  SHF.L.U32 R14, R11, R14, RZ ;  /* 0x0000000e0b0e7219 */ /* 0x000fe400000006ff */
[----:B------:R-:W-:Y:S02]  /*0b10*/  SEL R10, R13, RZ, P3 ;  /* 0x000000ff0d0a7207 */ /* 0x000fe40001800000 */
[----:B------:R-:W-:Y:S02]  /*0b20*/  ISETP.NE.AND P1, PT, R14, RZ, P1 ;  /* 0x000000ff0e00720c */ /* 0x000fe40000f25270 */
[----:B------:R-:W-:Y:S02]  /*0b30*/  SHF.R.U32.HI R10, RZ, R10, R11 ;  /* 0x0000000aff0a7219 */ /* 0x000fe4000001160b */
[----:B------:R-:W-:-:S02]  /*0b40*/  PLOP3.LUT P0, PT, P0, P1, PT, 0xf8, 0x8f ;  /* 0x00000000008f781c */ /* 0x000fc40000703f70 */
[----:B------:R-:W-:Y:S02]  /*0b50*/  SHF.R.U32.HI R14, RZ, 0x1, R10 ;  /* 0x00000001ff0e7819 */ /* 0x000fe4000001160a */
[----:B------:R-:W-:-:S04]  /*0b60*/  SEL R9, RZ, 0x1, !P0 ;  /* 0x00000001ff097807 */ /* 0x000fc80004000000 */
[----:B------:R-:W-:-:S04]  /*0b70*/  LOP3.LUT R9, R9, 0x1, R14, 0xf8, !PT ;  /* 0x0000000109097812 */ /* 0x000fc800078ef80e */
[----:B------:R-:W-:-:S05]  /*0b80*/  LOP3.LUT R9, R9, R10, RZ, 0xc0, !PT ;  /* 0x0000000a09097212 */ /* 0x000fca00078ec0ff */
[----:B------:R-:W-:-:S05]  /*0b90*/  IMAD.IADD R9, R14, 0x1, R9 ;  /* 0x000000010e097824 */ /* 0x000fca00078e0209 */
[----:B------:R-:W-:Y:S01]  /*0ba0*/  LOP3.LUT R4, R9, R4, RZ, 0xfc, !PT ;  /* 0x0000000409047212 */ /* 0x000fe200078efcff */
[----:B------:R-:W-:Y:S06]  /*0bb0*/  BRA `(.L_x_66) ;  /* 0x0000000000107947 */ /* 0x000fec0003800000 */
.L_x_65:
[----:B------:R-:W-:-:S04]  /*0bc0*/  LOP3.LUT R4, R4, 0x80000000, RZ, 0xc0, !PT ;  /* 0x8000000004047812 */ /* 0x000fc800078ec0ff */
[----:B------:R-:W-:Y:S01]  /*0bd0*/  LOP3.LUT R4, R4, 0x7f800000, RZ, 0xfc, !PT ;  /* 0x7f80000004047812 */ /* 0x000fe200078efcff */
[----:B------:R-:W-:Y:S06]  /*0be0*/  BRA `(.L_x_66) ;  /* 0x0000000000047947 */ /* 0x000fec0003800000 */
.L_x_64:
[----:B------:R-:W-:-:S07]  /*0bf0*/  IMAD R4, R9, 0x800000, R4 ;  /* 0x0080000009047824 */ /* 0x000fce00078e0204 */
.L_x_66:
[----:B------:R-:W-:Y:S05]  /*0c00*/  BSYNC.RECONVERGENT B4 ;  /* 0x0000000000047941 */ /* 0x000fea0003800200 */
.L_x_63:
[----:B------:R-:W-:Y:S05]  /*0c10*/  BRA `(.L_x_67) ;  /* 0x0000000000207947 */ /* 0x000fea0003800000 */
.L_x_62:
[----:B------:R-:W-:-:S04]  /*0c20*/  LOP3.LUT R4, R11, 0x80000000, R4, 0x48, !PT ;  /* 0x800000000b047812 */ /* 0x000fc800078e4804 */
[----:B------:R-:W-:Y:S01]  /*0c30*/  LOP3.LUT R4, R4, 0x7f800000, RZ, 0xfc, !PT ;  /* 0x7f80000004047812 */ /* 0x000fe200078efcff */
[----:B------:R-:W-:Y:S06]  /*0c40*/  BRA `(.L_x_67) ;  /* 0x0000000000147947 */ /* 0x000fec0003800000 */
.L_x_61:
[----:B------:R-:W-:Y:S01]  /*0c50*/  LOP3.LUT R4, R11, 0x80000000, R4, 0x48, !PT ;  /* 0x800000000b047812 */ /* 0x000fe200078e4804 */
[----:B------:R-:W-:Y:S06]  /*0c60*/  BRA `(.L_x_67) ;  /* 0x00000000000c7947 */ /* 0x000fec0003800000 */
.L_x_60:
[----:B------:R-:W0:Y:S01]  /*0c70*/  MUFU.RSQ R4, -QNAN ;  /* 0xffc0000000047908 */ /* 0x000e220000001400 */
[----:B------:R-:W-:Y:S05]  /*0c80*/  BRA `(.L_x_67) ;  /* 0x0000000000047947 */ /* 0x000fea0003800000 */
.L_x_59:
[----:B------:R-:W-:-:S07]  /*0c90*/  FADD.FTZ R4, R4, R5 ;  /* 0x0000000504047221 */ /* 0x000fce0000010000 */
.L_x_67:
[----:B------:R-:W-:Y:S05]  /*0ca0*/  BSYNC.RECONVERGENT B3 ;  /* 0x0000000000037941 */ /* 0x000fea0003800200 */
.L_x_57:
[----:B------:R-:W-:-:S04]  /*0cb0*/  IMAD.MOV.U32 R9, RZ, RZ, 0x0 ;  /* 0x00000000ff097424 */ /* 0x000fc800078e00ff */
[----:B0-----:R-:W-:Y:S05]  /*0cc0*/  RET.REL.NODEC R8 `(_Z16acquisitonKernelPfS_S_ii) ;  /* 0xfffffff008cc7950 */ /* 0x001fea0003c3ffff */
.L_x_68:
        /* <DEDUP_REMOVED lines=11> */
.L_x_75:


//--------------------- .nv.global.init           --------------------------
	.section	.nv.global.init,"aw",@progbits
.nv.global.init:
	.type		$str,@object
	.size		$str,(.L_0 - $str)
$str:
        /*0000*/ 	.byte	0x54, 0x68, 0x72, 0x65, 0x61, 0x64, 0x20, 0x52, 0x6f, 0x77, 0x20, 0x25, 0x64, 0x20, 0x43, 0x6f
        /*0010*/ 	.byte	0x6c, 0x20, 0x25, 0x64, 0x2c, 0x20, 0x69, 0x6e, 0x73, 0x65, 0x72, 0x74, 0x65, 0x64, 0x20, 0x69
        /*0020*/ 	.byte	0x6e, 0x20, 0x72, 0x65, 0x73, 0x75, 0x6c, 0x74, 0x5b, 0x25, 0x64, 0x5d, 0x20, 0x3d, 0x20, 0x25
        /*0030*/ 	.byte	0x32, 0x66, 0x20, 0x61, 0x6e, 0x64, 0x20, 0x74, 0x65, 0x6d, 0x70, 0x20, 0x3d, 0x20, 0x25, 0x32
        /*0040*/ 	.byte	0x66, 0x0a, 0x00
.L_0:


//--------------------- .nv.shared.reserved.0     --------------------------
	.section	.nv.shared.reserved.0,"aw",@nobits
	.weak		__nv_reservedSMEM_offset_0_alias
	.size		__nv_reservedSMEM_offset_0_alias, 0, 64
	.other		__nv_reservedSMEM_offset_0_alias,@"STO_CUDA_RESERVED_SHARED STV_DEFAULT"
__nv_reservedSMEM_offset_0_alias:
	.zero		0
	.zero		64


//--------------------- .nv.constant0._Z13calculateCPmlPfS_i --------------------------
	.section	.nv.constant0._Z13calculateCPmlPfS_i,"a",@progbits
	.sectionflags	@""
	.align	4
.nv.constant0._Z13calculateCPmlPfS_i:
	.zero		916


//--------------------- .nv.constant0._Z16calculateNMatrixPfS_S_i --------------------------
	.section	.nv.constant0._Z16calculateNMatrixPfS_S_i,"a",@progbits
	.sectionflags	@""
	.align	4
.nv.constant0._Z16calculateNMatrixPfS_S_i:
	.zero		924


//--------------------- .nv.constant0._Z17calculateSUM_LinePfS_i --------------------------
	.section	.nv.constant0._Z17calculateSUM_LinePfS_i,"a",@progbits
	.sectionflags	@""
	.align	4
.nv.constant0._Z17calculateSUM_LinePfS_i:
	.zero		916


//--------------------- .nv.constant0._Z16calculateSUM_RowPfS_i --------------------------
	.section	.nv.constant0._Z16calculateSUM_RowPfS_i,"a",@progbits
	.sectionflags	@""
	.align	4
.nv.constant0._Z16calculateSUM_RowPfS_i:
	.zero		916


//--------------------- .nv.constant0._Z16acquisitonKernelPfS_S_ii --------------------------
	.section	.nv.constant0._Z16acquisitonKernelPfS_S_ii,"a",@progbits
	.sectionflags	@""
	.align	4
.nv.constant0._Z16acquisitonKernelPfS_S_ii:
	.zero		928


//--------------------- SYMBOLS --------------------------

	.type		.nv.reservedSmem.offset0,@object
	.size		.nv.reservedSmem.offset0,0x4
	.type		vprintf,@function
